	.target	sm_100a

	.elftype	@"ET_EXEC"


//--------------------- .note.nv.tkinfo           --------------------------
	.section	.note.nv.tkinfo,"",@"SHT_NOTE"
	.sectionflags	@"SHF_NOTE_NV_TKINFO"
	.tkinfo
        /*0018*/ 	.word	0x00000002
        /*0030*/ 	.string	""
        /*0030*/ 	.string	"ptxas"
        /*0030*/ 	.string	"Cuda compilation tools, release 13.0, V13.0.88"
        /*0030*/ 	.string	"Build cuda_13.0.r13.0/compiler.36424714_0"
        /*0030*/ 	.string	"-arch sm_100a -m 64 "



//--------------------- .note.nv.cuinfo           --------------------------
	.section	.note.nv.cuinfo,"",@"SHT_NOTE"
	.sectionflags	@"SHF_NOTE_NV_CUINFO"
        /*0018*/ 	.short	0x0002
        /*001a*/ 	.short	0x0064
        /*001c*/ 	.short	0x0082
	.zero		2


//--------------------- .nv.info                  --------------------------
	.section	.nv.info,"",@"SHT_CUDA_INFO"
	.align	4


	//----- nvinfo : EIATTR_REGCOUNT
	.align		4
        /*0000*/ 	.byte	0x04, 0x2f
        /*0002*/ 	.short	(.L_19 - .L_18)
	.align		4
.L_18:
        /*0004*/ 	.word	index@(_ZN7cutlass13device_kernelINS_4gemm6kernel13GemmUniversalIN4cute5tupleIJiiiiEEENS1_10collective13CollectiveMmaINS1_35MainloopSm100TmaUmmaWarpSpecializedILi12ELi2ELi4ENS5_IJNS4_1CILi2EEENSA_ILi1EEESC_EEEEENS5_IJNSA_ILi256EEENSA_ILi16EEENSA_ILi64EEEEEENS_10bfloat16_tENS5_IJlSC_lEEESJ_SK_NS4_8TiledMMAINS4_8MMA_AtomIJNS4_26SM100_MMA_F16BF16_2x1SM_SSISJ_SJ_fLi256ELi16ELNS4_4UMMA5MajorE0ELSP_0ELNSO_7ScaleInE0ELSQ_0EEEEEENS4_6LayoutINS5_IJSC_SC_SC_EEENS5_IJNSA_ILi0EEESV_SV_EEEEENS5_IJNS4_10UnderscoreESY_SY_EEEEENS4_18SM100_TMA_2SM_LOADENS4_14ComposedLayoutINS4_7SwizzleILi3ELi4ELi3EEENS4_18smem_ptr_flag_bitsILi16EEENST_INS5_IJNSA_ILi8EEESH_EEENS5_IJSH_SC_EEEEEEEvNS4_8identityES11_S1B_vS1C_EENS_8epilogue10collective18CollectiveEpilogueINS1E_23Sm100TmaWarpSpecializedILi2ELi1ELi16ELb1ELb0EEEJNS5_IJNSA_ILi128EEESG_SH_EEENS5_IJNST_IS1J_SC_EENST_ISG_SC_EEEEESJ_SK_SJ_SK_NS1E_6fusion15FusionCallbacksIS1I_NS1O_17LinearCombinationISJ_fSJ_fLNS_15FloatRoundStyleE2EEES1K_S1N_JEEENS4_5SM1004TMEM4LOAD26SM100_TMEM_LOAD_32dp32b16xENS4_13SM90_TMA_LOADENS12_INS13_ILi1ELi4ELi3EEES16_NST_INS5_IJS17_SG_EEENS5_IJSG_SC_EEEEEEENS4_39AutoVectorizingCopyWithAssumedAlignmentILi128EEENS4_14SM90_TMA_STOREES23_S25_S25_EEEvvEEEEvNT_6ParamsE)
        /*0008*/ 	.word	0x00000060


	//----- nvinfo : EIATTR_FRAME_SIZE
	.align		4
.L_19:
        /*000c*/ 	.byte	0x04, 0x11
        /*000e*/ 	.short	(.L_21 - .L_20)
	.align		4
.L_20:
        /*0010*/ 	.word	index@($__internal_2_$__cuda_sm10x_tcgen05_guardrail_trap_unallocated_columns_being_dealloced)
        /*0014*/ 	.word	0x00000000


	//----- nvinfo : EIATTR_FRAME_SIZE
	.align		4
.L_21:
        /*0018*/ 	.byte	0x04, 0x11
        /*001a*/ 	.short	(.L_23 - .L_22)
	.align		4
.L_22:
        /*001c*/ 	.word	index@($__internal_1_$__cuda_sm10x_tcgen05_guardrail_trap_phase_invalid_during_alloc)
        /*0020*/ 	.word	0x00000000


	//----- nvinfo : EIATTR_FRAME_SIZE
	.align		4
.L_23:
        /*0024*/ 	.byte	0x04, 0x11
        /*0026*/ 	.short	(.L_25 - .L_24)
	.align		4
.L_24:
        /*0028*/ 	.word	index@($__internal_0_$__cuda_sm10x_tcgen05_guardrail_trap_col_being_dealloced_not_returned_by_alloc)
        /*002c*/ 	.word	0x00000000


	//----- nvinfo : EIATTR_FRAME_SIZE
	.align		4
.L_25:
        /*0030*/ 	.byte	0x04, 0x11
        /*0032*/ 	.short	(.L_27 - .L_26)
	.align		4
.L_26:
        /*0034*/ 	.word	index@(_ZN7cutlass13device_kernelINS_4gemm6kernel13GemmUniversalIN4cute5tupleIJiiiiEEENS1_10collective13CollectiveMmaINS1_35MainloopSm100TmaUmmaWarpSpecializedILi12ELi2ELi4ENS5_IJNS4_1CILi2EEENSA_ILi1EEESC_EEEEENS5_IJNSA_ILi256EEENSA_ILi16EEENSA_ILi64EEEEEENS_10bfloat16_tENS5_IJlSC_lEEESJ_SK_NS4_8TiledMMAINS4_8MMA_AtomIJNS4_26SM100_MMA_F16BF16_2x1SM_SSISJ_SJ_fLi256ELi16ELNS4_4UMMA5MajorE0ELSP_0ELNSO_7ScaleInE0ELSQ_0EEEEEENS4_6LayoutINS5_IJSC_SC_SC_EEENS5_IJNSA_ILi0EEESV_SV_EEEEENS5_IJNS4_10UnderscoreESY_SY_EEEEENS4_18SM100_TMA_2SM_LOADENS4_14ComposedLayoutINS4_7SwizzleILi3ELi4ELi3EEENS4_18smem_ptr_flag_bitsILi16EEENST_INS5_IJNSA_ILi8EEESH_EEENS5_IJSH_SC_EEEEEEEvNS4_8identityES11_S1B_vS1C_EENS_8epilogue10collective18CollectiveEpilogueINS1E_23Sm100TmaWarpSpecializedILi2ELi1ELi16ELb1ELb0EEEJNS5_IJNSA_ILi128EEESG_SH_EEENS5_IJNST_IS1J_SC_EENST_ISG_SC_EEEEESJ_SK_SJ_SK_NS1E_6fusion15FusionCallbacksIS1I_NS1O_17LinearCombinationISJ_fSJ_fLNS_15FloatRoundStyleE2EEES1K_S1N_JEEENS4_5SM1004TMEM4LOAD26SM100_TMEM_LOAD_32dp32b16xENS4_13SM90_TMA_LOADENS12_INS13_ILi1ELi4ELi3EEES16_NST_INS5_IJS17_SG_EEENS5_IJSG_SC_EEEEEEENS4_39AutoVectorizingCopyWithAssumedAlignmentILi128EEENS4_14SM90_TMA_STOREES23_S25_S25_EEEvvEEEEvNT_6ParamsE)
        /*0038*/ 	.word	0x00000000


	//----- nvinfo : EIATTR_MIN_STACK_SIZE
	.align		4
.L_27:
        /*003c*/ 	.byte	0x04, 0x12
        /*003e*/ 	.short	(.L_29 - .L_28)
	.align		4
.L_28:
        /*0040*/ 	.word	index@(_ZN7cutlass13device_kernelINS_4gemm6kernel13GemmUniversalIN4cute5tupleIJiiiiEEENS1_10collective13CollectiveMmaINS1_35MainloopSm100TmaUmmaWarpSpecializedILi12ELi2ELi4ENS5_IJNS4_1CILi2EEENSA_ILi1EEESC_EEEEENS5_IJNSA_ILi256EEENSA_ILi16EEENSA_ILi64EEEEEENS_10bfloat16_tENS5_IJlSC_lEEESJ_SK_NS4_8TiledMMAINS4_8MMA_AtomIJNS4_26SM100_MMA_F16BF16_2x1SM_SSISJ_SJ_fLi256ELi16ELNS4_4UMMA5MajorE0ELSP_0ELNSO_7ScaleInE0ELSQ_0EEEEEENS4_6LayoutINS5_IJSC_SC_SC_EEENS5_IJNSA_ILi0EEESV_SV_EEEEENS5_IJNS4_10UnderscoreESY_SY_EEEEENS4_18SM100_TMA_2SM_LOADENS4_14ComposedLayoutINS4_7SwizzleILi3ELi4ELi3EEENS4_18smem_ptr_flag_bitsILi16EEENST_INS5_IJNSA_ILi8EEESH_EEENS5_IJSH_SC_EEEEEEEvNS4_8identityES11_S1B_vS1C_EENS_8epilogue10collective18CollectiveEpilogueINS1E_23Sm100TmaWarpSpecializedILi2ELi1ELi16ELb1ELb0EEEJNS5_IJNSA_ILi128EEESG_SH_EEENS5_IJNST_IS1J_SC_EENST_ISG_SC_EEEEESJ_SK_SJ_SK_NS1E_6fusion15FusionCallbacksIS1I_NS1O_17LinearCombinationISJ_fSJ_fLNS_15FloatRoundStyleE2EEES1K_S1N_JEEENS4_5SM1004TMEM4LOAD26SM100_TMEM_LOAD_32dp32b16xENS4_13SM90_TMA_LOADENS12_INS13_ILi1ELi4ELi3EEES16_NST_INS5_IJS17_SG_EEENS5_IJSG_SC_EEEEEEENS4_39AutoVectorizingCopyWithAssumedAlignmentILi128EEENS4_14SM90_TMA_STOREES23_S25_S25_EEEvvEEEEvNT_6ParamsE)
        /*0044*/ 	.word	0x00000000
.L_29:


//--------------------- .nv.compat                --------------------------
	.section	.nv.compat,"",@"SHT_CUDA_COMPAT_INFO"
	.align	4
        /*0000*/ 	.byte	0x02, 0x09, 0x01, 0x00, 0x02, 0x02, 0x02, 0x00, 0x02, 0x05, 0x05, 0x00, 0x03, 0x07, 0x01, 0x01
        /*0010*/ 	.byte	0x02, 0x03, 0x01, 0x00, 0x02, 0x06, 0x01, 0x00, 0x04, 0x0b, 0x08, 0x00, 0x09, 0x00, 0x00, 0x00
        /*0020*/ 	.byte	0x00, 0x00, 0x00, 0x00


//--------------------- .nv.info._ZN7cutlass13device_kernelINS_4gemm6kernel13GemmUniversalIN4cute5tupleIJiiiiEEENS1_10collective13CollectiveMmaINS1_35MainloopSm100TmaUmmaWarpSpecializedILi12ELi2ELi4ENS5_IJNS4_1CILi2EEENSA_ILi1EEESC_EEEEENS5_IJNSA_ILi256EEENSA_ILi16EEENSA_ILi64EEEEEENS_10bfloat16_tENS5_IJlSC_lEEESJ_SK_NS4_8TiledMMAINS4_8MMA_AtomIJNS4_26SM100_MMA_F16BF16_2x1SM_SSISJ_SJ_fLi256ELi16ELNS4_4UMMA5MajorE0ELSP_0ELNSO_7ScaleInE0ELSQ_0EEEEEENS4_6LayoutINS5_IJSC_SC_SC_EEENS5_IJNSA_ILi0EEESV_SV_EEEEENS5_IJNS4_10UnderscoreESY_SY_EEEEENS4_18SM100_TMA_2SM_LOADENS4_14ComposedLayoutINS4_7SwizzleILi3ELi4ELi3EEENS4_18smem_ptr_flag_bitsILi16EEENST_INS5_IJNSA_ILi8EEESH_EEENS5_IJSH_SC_EEEEEEEvNS4_8identityES11_S1B_vS1C_EENS_8epilogue10collective18CollectiveEpilogueINS1E_23Sm100TmaWarpSpecializedILi2ELi1ELi16ELb1ELb0EEEJNS5_IJNSA_ILi128EEESG_SH_EEENS5_IJNST_IS1J_SC_EENST_ISG_SC_EEEEESJ_SK_SJ_SK_NS1E_6fusion15FusionCallbacksIS1I_NS1O_17LinearCombinationISJ_fSJ_fLNS_15FloatRoundStyleE2EEES1K_S1N_JEEENS4_5SM1004TMEM4LOAD26SM100_TMEM_LOAD_32dp32b16xENS4_13SM90_TMA_LOADENS12_INS13_ILi1ELi4ELi3EEES16_NST_INS5_IJS17_SG_EEENS5_IJSG_SC_EEEEEEENS4_39AutoVectorizingCopyWithAssumedAlignmentILi128EEENS4_14SM90_TMA_STOREES23_S25_S25_EEEvvEEEEvNT_6ParamsE --------------------------
	.section	.nv.info._ZN7cutlass13device_kernelINS_4gemm6kernel13GemmUniversalIN4cute5tupleIJiiiiEEENS1_10collective13CollectiveMmaINS1_35MainloopSm100TmaUmmaWarpSpecializedILi12ELi2ELi4ENS5_IJNS4_1CILi2EEENSA_ILi1EEESC_EEEEENS5_IJNSA_ILi256EEENSA_ILi16EEENSA_ILi64EEEEEENS_10bfloat16_tENS5_IJlSC_lEEESJ_SK_NS4_8TiledMMAINS4_8MMA_AtomIJNS4_26SM100_MMA_F16BF16_2x1SM_SSISJ_SJ_fLi256ELi16ELNS4_4UMMA5MajorE0ELSP_0ELNSO_7ScaleInE0ELSQ_0EEEEEENS4_6LayoutINS5_IJSC_SC_SC_EEENS5_IJNSA_ILi0EEESV_SV_EEEEENS5_IJNS4_10UnderscoreESY_SY_EEEEENS4_18SM100_TMA_2SM_LOADENS4_14ComposedLayoutINS4_7SwizzleILi3ELi4ELi3EEENS4_18smem_ptr_flag_bitsILi16EEENST_INS5_IJNSA_ILi8EEESH_EEENS5_IJSH_SC_EEEEEEEvNS4_8identityES11_S1B_vS1C_EENS_8epilogue10collective18CollectiveEpilogueINS1E_23Sm100TmaWarpSpecializedILi2ELi1ELi16ELb1ELb0EEEJNS5_IJNSA_ILi128EEESG_SH_EEENS5_IJNST_IS1J_SC_EENST_ISG_SC_EEEEESJ_SK_SJ_SK_NS1E_6fusion15FusionCallbacksIS1I_NS1O_17LinearCombinationISJ_fSJ_fLNS_15FloatRoundStyleE2EEES1K_S1N_JEEENS4_5SM1004TMEM4LOAD26SM100_TMEM_LOAD_32dp32b16xENS4_13SM90_TMA_LOADENS12_INS13_ILi1ELi4ELi3EEES16_NST_INS5_IJS17_SG_EEENS5_IJSG_SC_EEEEEEENS4_39AutoVectorizingCopyWithAssumedAlignmentILi128EEENS4_14SM90_TMA_STOREES23_S25_S25_EEEvvEEEEvNT_6ParamsE,"",@"SHT_CUDA_INFO"
	.sectionflags	@""
	.align	4


	//----- nvinfo : EIATTR_CUDA_API_VERSION
	.align		4
        /*0000*/ 	.byte	0x04, 0x37
        /*0002*/ 	.short	(.L_31 - .L_30)
.L_30:
        /*0004*/ 	.word	0x00000082


	//----- nvinfo : EIATTR_KPARAM_INFO
	.align		4
.L_31:
        /*0008*/ 	.byte	0x04, 0x17
        /*000a*/ 	.short	(.L_33 - .L_32)
.L_32:
        /*000c*/ 	.word	0x00000000
        /*0010*/ 	.short	0x0000
        /*0012*/ 	.short	0x0000
        /*0014*/ 	.byte	0x00, 0xf0, 0x01, 0x20


	//----- nvinfo : EIATTR_AT_ENTRY_FRAGMENTS
	.align		4
.L_33:
        /*0018*/ 	.byte	0x04, 0x4f
        /*001a*/ 	.short	(.L_35 - .L_34)


	//   ....[0]....
.L_34:
        /*001c*/ 	.word	0x00000007


	//----- nvinfo : EIATTR_RESERVED_SMEM_USED
	.align		4
.L_35:
        /*0020*/ 	.byte	0x01, 0x41
	.zero		2


	//----- nvinfo : EIATTR_SPARSE_MMA_MASK
	.align		4
        /*0024*/ 	.byte	0x03, 0x50
        /*0026*/ 	.short	0x0000


	//----- nvinfo : EIATTR_TCGEN05_2CTA_USED
	.align		4
        /*0028*/ 	.byte	0x01, 0x52
	.zero		2


	//----- nvinfo : EIATTR_MAXREG_COUNT
	.align		4
        /*002c*/ 	.byte	0x03, 0x1b
        /*002e*/ 	.short	0x00ff


	//----- nvinfo : EIATTR_NUM_BARRIERS
	.align		4
        /*0030*/ 	.byte	0x02, 0x4c
        /*0032*/ 	.byte	0x07
	.zero		1


	//----- nvinfo : EIATTR_EXTERNS
	.align		4
        /*0034*/ 	.byte	0x04, 0x0f
        /*0036*/ 	.short	(.L_37 - .L_36)


	//   ....[0]....
	.align		4
.L_36:
        /*0038*/ 	.word	index@(__assertfail)


	//----- nvinfo : EIATTR_MERCURY_ISA_VERSION
	.align		4
.L_37:
        /*003c*/ 	.byte	0x03, 0x5f
        /*003e*/ 	.short	0x0101


	//----- nvinfo : EIATTR_INT_WARP_WIDE_INSTR_OFFSETS
	.align		4
        /*0040*/ 	.byte	0x04, 0x31
        /*0042*/ 	.short	(.L_39 - .L_38)


	//   ....[0]....
.L_38:
        /*0044*/ 	.word	0x00000e00


	//   ....[1]....
        /*0048*/ 	.word	0x00000ea0


	//   ....[2]....
        /*004c*/ 	.word	0x00002210


	//   ....[3]....
        /*0050*/ 	.word	0x00004570


	//   ....[4]....
        /*0054*/ 	.word	0x00004590


	//   ....[5]....
        /*0058*/ 	.word	0x000045c0


	//   ....[6]....
        /*005c*/ 	.word	0x00004fc0


	//   ....[7]....
        /*0060*/ 	.word	0x00005100


	//----- nvinfo : EIATTR_COOP_GROUP_MASK_REGIDS
	.align		4
.L_39:
        /*0064*/ 	.byte	0x04, 0x29
        /*0066*/ 	.short	(.L_41 - .L_40)


	//   ....[0]....
.L_40:
        /*0068*/ 	.word	0xffffffff


	//   ....[1]....
        /*006c*/ 	.word	0xffffffff


	//   ....[2]....
        /*0070*/ 	.word	0xffffffff


	//   ....[3]....
        /*0074*/ 	.word	0xffffffff


	//   ....[4]....
        /*0078*/ 	.word	0xffffffff


	//   ....[5]....
        /*007c*/ 	.word	0xffffffff


	//   ....[6]....
        /*0080*/ 	.word	0xffffffff


	//   ....[7]....
        /*0084*/ 	.word	0xffffffff


	//   ....[8]....
        /*0088*/ 	.word	0xffffffff


	//   ....[9]....
        /*008c*/ 	.word	0xffffffff


	//   ....[10]....
        /*0090*/ 	.word	0xffffffff


	//   ....[11]....
        /*0094*/ 	.word	0xffffffff


	//   ....[12]....
        /*0098*/ 	.word	0xffffffff


	//   ....[13]....
        /*009c*/ 	.word	0xffffffff


	//----- nvinfo : EIATTR_COOP_GROUP_INSTR_OFFSETS
	.align		4
.L_41:
        /*00a0*/ 	.byte	0x04, 0x28
        /*00a2*/ 	.short	(.L_43 - .L_42)


	//   ....[0]....
.L_42:
        /*00a4*/ 	.word	0x000000c0


	//   ....[1]....
        /*00a8*/ 	.word	0x00000500


	//   ....[2]....
        /*00ac*/ 	.word	0x000007b0


	//   ....[3]....
        /*00b0*/ 	.word	0x00000900


	//   ....[4]....
        /*00b4*/ 	.word	0x000009f0


	//   ....[5]....
        /*00b8*/ 	.word	0x00000b50


	//   ....[6]....
        /*00bc*/ 	.word	0x00000ce0


	//   ....[7]....
        /*00c0*/ 	.word	0x00000f20


	//   ....[8]....
        /*00c4*/ 	.word	0x000020f0


	//   ....[9]....
        /*00c8*/ 	.word	0x00003350


	//   ....[10]....
        /*00cc*/ 	.word	0x00003820


	//   ....[11]....
        /*00d0*/ 	.word	0x00003850


	//   ....[12]....
        /*00d4*/ 	.word	0x00004470


	//   ....[13]....
        /*00d8*/ 	.word	0x00004680


	//----- nvinfo : EIATTR_VRC_CTA_INIT_COUNT
	.align		4
.L_43:
        /*00dc*/ 	.byte	0x02, 0x4a
        /*00de*/ 	.byte	0x80
	.zero		1


	//----- nvinfo : EIATTR_SYSCALL_OFFSETS
	.align		4
        /*00e0*/ 	.byte	0x04, 0x46
        /*00e2*/ 	.short	(.L_45 - .L_44)


	//   ....[0]....
.L_44:
        /*00e4*/ 	.word	0x00005b90


	//   ....[1]....
        /*00e8*/ 	.word	0x00005c80


	//   ....[2]....
        /*00ec*/ 	.word	0x00006390


	//----- nvinfo : EIATTR_MBARRIER_INSTR_OFFSETS
	.align		4
.L_45:
        /*00f0*/ 	.byte	0x04, 0x39
        /*00f2*/ 	.short	(.L_47 - .L_46)


	//   ....[0]....
.L_46:
        /*00f4*/ 	.word	0x00000610
        /*00f8*/ 	.word	0x000000ff
        /*00fc*/ 	.word	0x00000000
        /*0100*/ 	.short	0x0100
        /*0102*/ 	.byte	0x08
	.zero		1


	//   ....[1]....
        /*0104*/ 	.word	0x00000620
        /*0108*/ 	.word	0x000000ff
        /*010c*/ 	.word	0x00000060
        /*0110*/ 	.short	0x0100
        /*0112*/ 	.byte	0x08
	.zero		1


	//   ....[2]....
        /*0114*/ 	.word	0x00000630
        /*0118*/ 	.word	0x000000ff
        /*011c*/ 	.word	0x00000008
        /*0120*/ 	.short	0x0100
        /*0122*/ 	.byte	0x08
	.zero		1


	//   ....[3]....
        /*0124*/ 	.word	0x00000640
        /*0128*/ 	.word	0x000000ff
        /*012c*/ 	.word	0x00000068
        /*0130*/ 	.short	0x0100
        /*0132*/ 	.byte	0x08
	.zero		1


	//   ....[4]....
        /*0134*/ 	.word	0x00000650
        /*0138*/ 	.word	0x000000ff
        /*013c*/ 	.word	0x00000010
        /*0140*/ 	.short	0x0100
        /*0142*/ 	.byte	0x08
	.zero		1


	//   ....[5]....
        /*0144*/ 	.word	0x00000660
        /*0148*/ 	.word	0x000000ff
        /*014c*/ 	.word	0x00000070
        /*0150*/ 	.short	0x0100
        /*0152*/ 	.byte	0x08
	.zero		1


	//   ....[6]....
        /*0154*/ 	.word	0x00000670
        /*0158*/ 	.word	0x000000ff
        /*015c*/ 	.word	0x00000018
        /*0160*/ 	.short	0x0100
        /*0162*/ 	.byte	0x08
	.zero		1


	//   ....[7]....
        /*0164*/ 	.word	0x00000680
        /*0168*/ 	.word	0x000000ff
        /*016c*/ 	.word	0x00000078
        /*0170*/ 	.short	0x0100
        /*0172*/ 	.byte	0x08
	.zero		1


	//   ....[8]....
        /*0174*/ 	.word	0x00000690
        /*0178*/ 	.word	0x000000ff
        /*017c*/ 	.word	0x00000020
        /*0180*/ 	.short	0x0100
        /*0182*/ 	.byte	0x08
	.zero		1


	//   ....[9]....
        /*0184*/ 	.word	0x000006a0
        /*0188*/ 	.word	0x000000ff
        /*018c*/ 	.word	0x00000080
        /*0190*/ 	.short	0x0100
        /*0192*/ 	.byte	0x08
	.zero		1


	//   ....[10]....
        /*0194*/ 	.word	0x000006b0
        /*0198*/ 	.word	0x000000ff
        /*019c*/ 	.word	0x00000028
        /*01a0*/ 	.short	0x0100
        /*01a2*/ 	.byte	0x08
	.zero		1


	//   ....[11]....
        /*01a4*/ 	.word	0x000006c0
        /*01a8*/ 	.word	0x000000ff
        /*01ac*/ 	.word	0x00000088
        /*01b0*/ 	.short	0x0100
        /*01b2*/ 	.byte	0x08
	.zero		1


	//   ....[12]....
        /*01b4*/ 	.word	0x000006d0
        /*01b8*/ 	.word	0x000000ff
        /*01bc*/ 	.word	0x00000030
        /*01c0*/ 	.short	0x0100
        /*01c2*/ 	.byte	0x08
	.zero		1


	//   ....[13]....
        /*01c4*/ 	.word	0x000006e0
        /*01c8*/ 	.word	0x000000ff
        /*01cc*/ 	.word	0x00000090
        /*01d0*/ 	.short	0x0100
        /*01d2*/ 	.byte	0x08
	.zero		1


	//   ....[14]....
        /*01d4*/ 	.word	0x000006f0
        /*01d8*/ 	.word	0x000000ff
        /*01dc*/ 	.word	0x00000038
        /*01e0*/ 	.short	0x0100
        /*01e2*/ 	.byte	0x08
	.zero		1


	//   ....[15]....
        /*01e4*/ 	.word	0x00000700
        /*01e8*/ 	.word	0x000000ff
        /*01ec*/ 	.word	0x00000098
        /*01f0*/ 	.short	0x0100
        /*01f2*/ 	.byte	0x08
	.zero		1


	//   ....[16]....
        /*01f4*/ 	.word	0x00000710
        /*01f8*/ 	.word	0x000000ff
        /*01fc*/ 	.word	0x00000040
        /*0200*/ 	.short	0x0100
        /*0202*/ 	.byte	0x08
	.zero		1


	//   ....[17]....
        /*0204*/ 	.word	0x00000720
        /*0208*/ 	.word	0x000000ff
        /*020c*/ 	.word	0x000000a0
        /*0210*/ 	.short	0x0100
        /*0212*/ 	.byte	0x08
	.zero		1


	//   ....[18]....
        /*0214*/ 	.word	0x00000730
        /*0218*/ 	.word	0x000000ff
        /*021c*/ 	.word	0x00000048
        /*0220*/ 	.short	0x0100
        /*0222*/ 	.byte	0x08
	.zero		1


	//   ....[19]....
        /*0224*/ 	.word	0x00000740
        /*0228*/ 	.word	0x000000ff
        /*022c*/ 	.word	0x000000a8
        /*0230*/ 	.short	0x0100
        /*0232*/ 	.byte	0x08
	.zero		1


	//   ....[20]....
        /*0234*/ 	.word	0x00000750
        /*0238*/ 	.word	0x000000ff
        /*023c*/ 	.word	0x00000050
        /*0240*/ 	.short	0x0100
        /*0242*/ 	.byte	0x08
	.zero		1


	//   ....[21]....
        /*0244*/ 	.word	0x00000760
        /*0248*/ 	.word	0x000000ff
        /*024c*/ 	.word	0x000000b0
        /*0250*/ 	.short	0x0100
        /*0252*/ 	.byte	0x08
	.zero		1


	//   ....[22]....
        /*0254*/ 	.word	0x00000770
        /*0258*/ 	.word	0x000000ff
        /*025c*/ 	.word	0x00000058
        /*0260*/ 	.short	0x0100
        /*0262*/ 	.byte	0x08
	.zero		1


	//   ....[23]....
        /*0264*/ 	.word	0x00000780
        /*0268*/ 	.word	0x000000ff
        /*026c*/ 	.word	0x000000b8
        /*0270*/ 	.short	0x0100
        /*0272*/ 	.byte	0x08
	.zero		1


	//   ....[24]....
        /*0274*/ 	.word	0x000008b0
        /*0278*/ 	.word	0x000000ff
        /*027c*/ 	.word	0x000000c0
        /*0280*/ 	.short	0x0100
        /*0282*/ 	.byte	0x09
	.zero		1


	//   ....[25]....
        /*0284*/ 	.word	0x000008c0
        /*0288*/ 	.word	0x000000ff
        /*028c*/ 	.word	0x000000d0
        /*0290*/ 	.short	0x0100
        /*0292*/ 	.byte	0x09
	.zero		1


	//   ....[26]....
        /*0294*/ 	.word	0x000008d0
        /*0298*/ 	.word	0x000000ff
        /*029c*/ 	.word	0x000000c8
        /*02a0*/ 	.short	0x0100
        /*02a2*/ 	.byte	0x09
	.zero		1


	//   ....[27]....
        /*02a4*/ 	.word	0x000008e0
        /*02a8*/ 	.word	0x000000ff
        /*02ac*/ 	.word	0x000000d8
        /*02b0*/ 	.short	0x0100
        /*02b2*/ 	.byte	0x09
	.zero		1


	//   ....[28]....
        /*02b4*/ 	.word	0x000009c0
        /*02b8*/ 	.word	0x000000ff
        /*02bc*/ 	.word	0x000000e0
        /*02c0*/ 	.short	0x0100
        /*02c2*/ 	.byte	0x08
	.zero		1


	//   ....[29]....
        /*02c4*/ 	.word	0x000009d0
        /*02c8*/ 	.word	0x000000ff
        /*02cc*/ 	.word	0x000000e8
        /*02d0*/ 	.short	0x0100
        /*02d2*/ 	.byte	0x08
	.zero		1


	//   ....[30]....
        /*02d4*/ 	.word	0x00000b00
        /*02d8*/ 	.word	0x000000ff
        /*02dc*/ 	.word	0x000000f0
        /*02e0*/ 	.short	0x0100
        /*02e2*/ 	.byte	0x08
	.zero		1


	//   ....[31]....
        /*02e4*/ 	.word	0x00000b10
        /*02e8*/ 	.word	0x000000ff
        /*02ec*/ 	.word	0x00000100
        /*02f0*/ 	.short	0x0100
        /*02f2*/ 	.byte	0x08
	.zero		1


	//   ....[32]....
        /*02f4*/ 	.word	0x00000b20
        /*02f8*/ 	.word	0x000000ff
        /*02fc*/ 	.word	0x000000f8
        /*0300*/ 	.short	0x0100
        /*0302*/ 	.byte	0x08
	.zero		1


	//   ....[33]....
        /*0304*/ 	.word	0x00000b30
        /*0308*/ 	.word	0x000000ff
        /*030c*/ 	.word	0x00000108
        /*0310*/ 	.short	0x0100
        /*0312*/ 	.byte	0x08
	.zero		1


	//   ....[34]....
        /*0314*/ 	.word	0x00000c50
        /*0318*/ 	.word	0x000000ff
        /*031c*/ 	.word	0x00000110
        /*0320*/ 	.short	0x0100
        /*0322*/ 	.byte	0x09
	.zero		1


	//   ....[35]....
        /*0324*/ 	.word	0x00000c60
        /*0328*/ 	.word	0x000000ff
        /*032c*/ 	.word	0x00000130
        /*0330*/ 	.short	0x0100
        /*0332*/ 	.byte	0x09
	.zero		1


	//   ....[36]....
        /*0334*/ 	.word	0x00000c70
        /*0338*/ 	.word	0x000000ff
        /*033c*/ 	.word	0x00000118
        /*0340*/ 	.short	0x0100
        /*0342*/ 	.byte	0x09
	.zero		1


	//   ....[37]....
        /*0344*/ 	.word	0x00000c80
        /*0348*/ 	.word	0x000000ff
        /*034c*/ 	.word	0x00000138
        /*0350*/ 	.short	0x0100
        /*0352*/ 	.byte	0x09
	.zero		1


	//   ....[38]....
        /*0354*/ 	.word	0x00000c90
        /*0358*/ 	.word	0x000000ff
        /*035c*/ 	.word	0x00000120
        /*0360*/ 	.short	0x0100
        /*0362*/ 	.byte	0x09
	.zero		1


	//   ....[39]....
        /*0364*/ 	.word	0x00000ca0
        /*0368*/ 	.word	0x000000ff
        /*036c*/ 	.word	0x00000140
        /*0370*/ 	.short	0x0100
        /*0372*/ 	.byte	0x09
	.zero		1


	//   ....[40]....
        /*0374*/ 	.word	0x00000cb0
        /*0378*/ 	.word	0x000000ff
        /*037c*/ 	.word	0x00000128
        /*0380*/ 	.short	0x0100
        /*0382*/ 	.byte	0x09
	.zero		1


	//   ....[41]....
        /*0384*/ 	.word	0x00000cc0
        /*0388*/ 	.word	0x000000ff
        /*038c*/ 	.word	0x00000148
        /*0390*/ 	.short	0x0100
        /*0392*/ 	.byte	0x09
	.zero		1


	//   ....[42]....
        /*0394*/ 	.word	0x00000db0
        /*0398*/ 	.word	0x000000ff
        /*039c*/ 	.word	0x00000150
        /*03a0*/ 	.short	0x0100
        /*03a2*/ 	.byte	0x08
	.zero		1


	//   ....[43]....
        /*03a4*/ 	.word	0x00000dc0
        /*03a8*/ 	.word	0x000000ff
        /*03ac*/ 	.word	0x00000160
        /*03b0*/ 	.short	0x0100
        /*03b2*/ 	.byte	0x08
	.zero		1


	//   ....[44]....
        /*03b4*/ 	.word	0x00000dd0
        /*03b8*/ 	.word	0x000000ff
        /*03bc*/ 	.word	0x00000158
        /*03c0*/ 	.short	0x0100
        /*03c2*/ 	.byte	0x08
	.zero		1


	//   ....[45]....
        /*03c4*/ 	.word	0x00000de0
        /*03c8*/ 	.word	0x000000ff
        /*03cc*/ 	.word	0x00000168
        /*03d0*/ 	.short	0x0100
        /*03d2*/ 	.byte	0x08
	.zero		1


	//   ....[46]....
        /*03d4*/ 	.word	0x00000ed0
        /*03d8*/ 	.word	0x000000ff
        /*03dc*/ 	.word	0x00000170
        /*03e0*/ 	.short	0x0100
        /*03e2*/ 	.byte	0x06
	.zero		1


	//   ....[47]....
        /*03e4*/ 	.word	0x000018f0
        /*03e8*/ 	.word	0x00000003
        /*03ec*/ 	.word	0x00000160
        /*03f0*/ 	.short	0x010a
        /*03f2*/ 	.byte	0xff
	.zero		1


	//   ....[48]....
        /*03f4*/ 	.word	0x00001920
        /*03f8*/ 	.word	0x00000003
        /*03fc*/ 	.word	0x00000150
        /*0400*/ 	.short	0x0101
        /*0402*/ 	.byte	0xff
	.zero		1


	//   ....[49]....
        /*0404*/ 	.word	0x00001a20
        /*0408*/ 	.word	0x000000ff
        /*040c*/ 	.word	0x00000060
        /*0410*/ 	.short	0x010a
        /*0412*/ 	.byte	0x08
	.zero		1


	//   ....[50]....
        /*0414*/ 	.word	0x00001af0
        /*0418*/ 	.word	0x000000ff
        /*041c*/ 	.word	0x00000060
        /*0420*/ 	.short	0x010a
        /*0422*/ 	.byte	0x21
	.zero		1


	//   ....[51]....
        /*0424*/ 	.word	0x00001ca0
        /*0428*/ 	.word	0x000000ff
        /*042c*/ 	.word	0x00000060
        /*0430*/ 	.short	0x010a
        /*0432*/ 	.byte	0x08
	.zero		1


	//   ....[52]....
        /*0434*/ 	.word	0x00001da0
        /*0438*/ 	.word	0x000000ff
        /*043c*/ 	.word	0x000000e8
        /*0440*/ 	.short	0x0101
        /*0442*/ 	.byte	0x04
	.zero		1


	//   ....[53]....
        /*0444*/ 	.word	0x00001dc0
        /*0448*/ 	.word	0x000000ff
        /*044c*/ 	.word	0x00000060
        /*0450*/ 	.short	0x010a
        /*0452*/ 	.byte	0x08
	.zero		1


	//   ....[54]....
        /*0454*/ 	.word	0x00001e40
        /*0458*/ 	.word	0x000000ff
        /*045c*/ 	.word	0x00000060
        /*0460*/ 	.short	0x010a
        /*0462*/ 	.byte	0x11
	.zero		1


	//   ....[55]....
        /*0464*/ 	.word	0x00001fd0
        /*0468*/ 	.word	0x000000ff
        /*046c*/ 	.word	0x00000060
        /*0470*/ 	.short	0x010a
        /*0472*/ 	.byte	0x08
	.zero		1


	//   ....[56]....
        /*0474*/ 	.word	0x00002120
        /*0478*/ 	.word	0x00000002
        /*047c*/ 	.word	0x000000f0
        /*0480*/ 	.short	0x010a
        /*0482*/ 	.byte	0xff
	.zero		1


	//   ....[57]....
        /*0484*/ 	.word	0x000021e0
        /*0488*/ 	.word	0x00000002
        /*048c*/ 	.word	0x00000000
        /*0490*/ 	.short	0x0101
        /*0492*/ 	.byte	0xff
	.zero		1


	//   ....[58]....
        /*0494*/ 	.word	0x00002740
        /*0498*/ 	.word	0x000000ff
        /*049c*/ 	.word	0x00000000
        /*04a0*/ 	.short	0x010a
        /*04a2*/ 	.byte	0x05
	.zero		1


	//   ....[59]....
        /*04a4*/ 	.word	0x000027d0
        /*04a8*/ 	.word	0x000000ff
        /*04ac*/ 	.word	0x00000000
        /*04b0*/ 	.short	0x010a
        /*04b2*/ 	.byte	0x05
	.zero		1


	//   ....[60]....
        /*04b4*/ 	.word	0x00002860
        /*04b8*/ 	.word	0x000000ff
        /*04bc*/ 	.word	0x00000000
        /*04c0*/ 	.short	0x010a
        /*04c2*/ 	.byte	0x05
	.zero		1


	//   ....[61]....
        /*04c4*/ 	.word	0x000028f0
        /*04c8*/ 	.word	0x000000ff
        /*04cc*/ 	.word	0x00000000
        /*04d0*/ 	.short	0x010a
        /*04d2*/ 	.byte	0x05
	.zero		1


	//   ....[62]....
        /*04d4*/ 	.word	0x00002980
        /*04d8*/ 	.word	0x000000ff
        /*04dc*/ 	.word	0x00000000
        /*04e0*/ 	.short	0x010a
        /*04e2*/ 	.byte	0x05
	.zero		1


	//   ....[63]....
        /*04e4*/ 	.word	0x00002a10
        /*04e8*/ 	.word	0x000000ff
        /*04ec*/ 	.word	0x00000000
        /*04f0*/ 	.short	0x010a
        /*04f2*/ 	.byte	0x05
	.zero		1


	//   ....[64]....
        /*04f4*/ 	.word	0x00002aa0
        /*04f8*/ 	.word	0x000000ff
        /*04fc*/ 	.word	0x00000000
        /*0500*/ 	.short	0x010a
        /*0502*/ 	.byte	0x05
	.zero		1


	//   ....[65]....
        /*0504*/ 	.word	0x00002b30
        /*0508*/ 	.word	0x000000ff
        /*050c*/ 	.word	0x00000000
        /*0510*/ 	.short	0x010a
        /*0512*/ 	.byte	0x05
	.zero		1


	//   ....[66]....
        /*0514*/ 	.word	0x00002bc0
        /*0518*/ 	.word	0x000000ff
        /*051c*/ 	.word	0x00000000
        /*0520*/ 	.short	0x010a
        /*0522*/ 	.byte	0x05
	.zero		1


	//   ....[67]....
        /*0524*/ 	.word	0x00002c50
        /*0528*/ 	.word	0x000000ff
        /*052c*/ 	.word	0x00000000
        /*0530*/ 	.short	0x010a
        /*0532*/ 	.byte	0x05
	.zero		1


	//   ....[68]....
        /*0534*/ 	.word	0x00002ce0
        /*0538*/ 	.word	0x000000ff
        /*053c*/ 	.word	0x00000000
        /*0540*/ 	.short	0x010a
        /*0542*/ 	.byte	0x05
	.zero		1


	//   ....[69]....
        /*0544*/ 	.word	0x00002d80
        /*0548*/ 	.word	0x00000000
        /*054c*/ 	.word	0x00000000
        /*0550*/ 	.short	0x010a
        /*0552*/ 	.byte	0xff
	.zero		1


	//   ....[70]....
        /*0554*/ 	.word	0x00002eb0
        /*0558*/ 	.word	0x00000000
        /*055c*/ 	.word	0x00000150
        /*0560*/ 	.short	0x010a
        /*0562*/ 	.byte	0xff
	.zero		1


	//   ....[71]....
        /*0564*/ 	.word	0x00002f20
        /*0568*/ 	.word	0x00000004
        /*056c*/ 	.word	0x00000000
        /*0570*/ 	.short	0x0101
        /*0572*/ 	.byte	0xff
	.zero		1


	//   ....[72]....
        /*0574*/ 	.word	0x00002f40
        /*0578*/ 	.word	0x000000ff
        /*057c*/ 	.word	0x00000100
        /*0580*/ 	.short	0x010a
        /*0582*/ 	.byte	0x05
	.zero		1


	//   ....[73]....
        /*0584*/ 	.word	0x00003060
        /*0588*/ 	.word	0x00000000
        /*058c*/ 	.word	0x000000f0
        /*0590*/ 	.short	0x010a
        /*0592*/ 	.byte	0xff
	.zero		1


	//   ....[74]....
        /*0594*/ 	.word	0x00003160
        /*0598*/ 	.word	0x00000000
        /*059c*/ 	.word	0x00000000
        /*05a0*/ 	.short	0x0101
        /*05a2*/ 	.byte	0xff
	.zero		1


	//   ....[75]....
        /*05a4*/ 	.word	0x000031f0
        /*05a8*/ 	.word	0x000000ff
        /*05ac*/ 	.word	0x00000100
        /*05b0*/ 	.short	0x0106
        /*05b2*/ 	.byte	0x05
	.zero		1


	//   ....[76]....
        /*05b4*/ 	.word	0x00003210
        /*05b8*/ 	.word	0x000000ff
        /*05bc*/ 	.word	0x00000100
        /*05c0*/ 	.short	0x010a
        /*05c2*/ 	.byte	0x05
	.zero		1


	//   ....[77]....
        /*05c4*/ 	.word	0x000032a0
        /*05c8*/ 	.word	0x000000ff
        /*05cc*/ 	.word	0x00000100
        /*05d0*/ 	.short	0x0106
        /*05d2*/ 	.byte	0x04
	.zero		1


	//   ....[78]....
        /*05d4*/ 	.word	0x000032e0
        /*05d8*/ 	.word	0x00000000
        /*05dc*/ 	.word	0x00000100
        /*05e0*/ 	.short	0x010a
        /*05e2*/ 	.byte	0xff
	.zero		1


	//   ....[79]....
        /*05e4*/ 	.word	0x00003520
        /*05e8*/ 	.word	0x000000ff
        /*05ec*/ 	.word	0x00000008
        /*05f0*/ 	.short	0x010a
        /*05f2*/ 	.byte	0x06
	.zero		1


	//   ....[80]....
        /*05f4*/ 	.word	0x00003540
        /*05f8*/ 	.word	0x000000ff
        /*05fc*/ 	.word	0x00000008
        /*0600*/ 	.short	0x010a
        /*0602*/ 	.byte	0x06
	.zero		1


	//   ....[81]....
        /*0604*/ 	.word	0x000036d0
        /*0608*/ 	.word	0x000000ff
        /*060c*/ 	.word	0x00000008
        /*0610*/ 	.short	0x010a
        /*0612*/ 	.byte	0x06
	.zero		1


	//   ....[82]....
        /*0614*/ 	.word	0x000036f0
        /*0618*/ 	.word	0x000000ff
        /*061c*/ 	.word	0x00000008
        /*0620*/ 	.short	0x010a
        /*0622*/ 	.byte	0x06
	.zero		1


	//   ....[83]....
        /*0624*/ 	.word	0x000037b0
        /*0628*/ 	.word	0x000000ff
        /*062c*/ 	.word	0x00000000
        /*0630*/ 	.short	0x0101
        /*0632*/ 	.byte	0x07
	.zero		1


	//   ....[84]....
        /*0634*/ 	.word	0x00003af0
        /*0638*/ 	.word	0x00000000
        /*063c*/ 	.word	0x000000f0
        /*0640*/ 	.short	0x010a
        /*0642*/ 	.byte	0xff
	.zero		1


	//   ....[85]....
        /*0644*/ 	.word	0x00003bb0
        /*0648*/ 	.word	0x00000000
        /*064c*/ 	.word	0x00000000
        /*0650*/ 	.short	0x0101
        /*0652*/ 	.byte	0xff
	.zero		1


	//   ....[86]....
        /*0654*/ 	.word	0x00003c70
        /*0658*/ 	.word	0x000000ff
        /*065c*/ 	.word	0x00000000
        /*0660*/ 	.short	0x010a
        /*0662*/ 	.byte	0x08
	.zero		1


	//   ....[87]....
        /*0664*/ 	.word	0x00003c80
        /*0668*/ 	.word	0x000000ff
        /*066c*/ 	.word	0x00000130
        /*0670*/ 	.short	0x010a
        /*0672*/ 	.byte	0x09
	.zero		1


	//   ....[88]....
        /*0674*/ 	.word	0x00003d30
        /*0678*/ 	.word	0x000000ff
        /*067c*/ 	.word	0x00000000
        /*0680*/ 	.short	0x010a
        /*0682*/ 	.byte	0x08
	.zero		1


	//   ....[89]....
        /*0684*/ 	.word	0x00003e60
        /*0688*/ 	.word	0x000000ff
        /*068c*/ 	.word	0x00000000
        /*0690*/ 	.short	0x010a
        /*0692*/ 	.byte	0x1e
	.zero		1


	//   ....[90]....
        /*0694*/ 	.word	0x00004160
        /*0698*/ 	.word	0x000000ff
        /*069c*/ 	.word	0x00000000
        /*06a0*/ 	.short	0x010a
        /*06a2*/ 	.byte	0x08
	.zero		1


	//   ....[91]....
        /*06a4*/ 	.word	0x000041f0
        /*06a8*/ 	.word	0x000000ff
        /*06ac*/ 	.word	0x00000000
        /*06b0*/ 	.short	0x010a
        /*06b2*/ 	.byte	0x08
	.zero		1


	//   ....[92]....
        /*06b4*/ 	.word	0x00004280
        /*06b8*/ 	.word	0x000000ff
        /*06bc*/ 	.word	0x00000000
        /*06c0*/ 	.short	0x010a
        /*06c2*/ 	.byte	0x08
	.zero		1


	//   ....[93]....
        /*06c4*/ 	.word	0x00004320
        /*06c8*/ 	.word	0x00000000
        /*06cc*/ 	.word	0x00000000
        /*06d0*/ 	.short	0x010a
        /*06d2*/ 	.byte	0xff
	.zero		1


	//   ....[94]....
        /*06d4*/ 	.word	0x00004360
        /*06d8*/ 	.word	0x00000000
        /*06dc*/ 	.word	0x00000000
        /*06e0*/ 	.short	0x010a
        /*06e2*/ 	.byte	0xff
	.zero		1


	//   ....[95]....
        /*06e4*/ 	.word	0x000043d0
        /*06e8*/ 	.word	0x000000ff
        /*06ec*/ 	.word	0x00000000
        /*06f0*/ 	.short	0x0101
        /*06f2*/ 	.byte	0x05
	.zero		1


	//   ....[96]....
        /*06f4*/ 	.word	0x00004410
        /*06f8*/ 	.word	0x000000ff
        /*06fc*/ 	.word	0x00000170
        /*0700*/ 	.short	0x010a
        /*0702*/ 	.byte	0x07
	.zero		1


	//   ....[97]....
        /*0704*/ 	.word	0x00004460
        /*0708*/ 	.word	0x000000ff
        /*070c*/ 	.word	0x00000000
        /*0710*/ 	.short	0x0101
        /*0712*/ 	.byte	0x05
	.zero		1


	//   ....[98]....
        /*0714*/ 	.word	0x00004860
        /*0718*/ 	.word	0x00000000
        /*071c*/ 	.word	0x000000f0
        /*0720*/ 	.short	0x010a
        /*0722*/ 	.byte	0xff
	.zero		1


	//   ....[99]....
        /*0724*/ 	.word	0x00004940
        /*0728*/ 	.word	0x00000000
        /*072c*/ 	.word	0x00000000
        /*0730*/ 	.short	0x0101
        /*0732*/ 	.byte	0xff
	.zero		1


	//   ....[100]....
        /*0734*/ 	.word	0x00004c60
        /*0738*/ 	.word	0x000000ff
        /*073c*/ 	.word	0x000000e8
        /*0740*/ 	.short	0x010a
        /*0742*/ 	.byte	0x06
	.zero		1


	//   ....[101]....
        /*0744*/ 	.word	0x00004e40
        /*0748*/ 	.word	0x000000ff
        /*074c*/ 	.word	0x000000d0
        /*0750*/ 	.short	0x010a
        /*0752*/ 	.byte	0x0d
	.zero		1


	//   ....[102]....
        /*0754*/ 	.word	0x00005150
        /*0758*/ 	.word	0x000000ff
        /*075c*/ 	.word	0x000000c0
        /*0760*/ 	.short	0x010b
        /*0762*/ 	.byte	0x0d
	.zero		1


	//   ....[103]....
        /*0764*/ 	.word	0x000051b0
        /*0768*/ 	.word	0x000000ff
        /*076c*/ 	.word	0x00000000
        /*0770*/ 	.short	0x0101
        /*0772*/ 	.byte	0x0e
	.zero		1


	//   ....[104]....
        /*0774*/ 	.word	0x00005200
        /*0778*/ 	.word	0x000000ff
        /*077c*/ 	.word	0x00000000
        /*0780*/ 	.short	0x010a
        /*0782*/ 	.byte	0x04
	.zero		1


	//   ....[105]....
        /*0784*/ 	.word	0x000052a0
        /*0788*/ 	.word	0x00000000
        /*078c*/ 	.word	0x00000000
        /*0790*/ 	.short	0x010a
        /*0792*/ 	.byte	0xff
	.zero		1


	//   ....[106]....
        /*0794*/ 	.word	0x000055a0
        /*0798*/ 	.word	0x00000000
        /*079c*/ 	.word	0x000000f0
        /*07a0*/ 	.short	0x010a
        /*07a2*/ 	.byte	0xff
	.zero		1


	//   ....[107]....
        /*07a4*/ 	.word	0x000056b0
        /*07a8*/ 	.word	0x00000000
        /*07ac*/ 	.word	0x00000000
        /*07b0*/ 	.short	0x0101
        /*07b2*/ 	.byte	0xff
	.zero		1


	//   ....[108]....
        /*07b4*/ 	.word	0x00006010
        /*07b8*/ 	.word	0x00000003
        /*07bc*/ 	.word	0x000000c0
        /*07c0*/ 	.short	0x010a
        /*07c2*/ 	.byte	0xff
	.zero		1


	//   ....[109]....
        /*07c4*/ 	.word	0x00006020
        /*07c8*/ 	.word	0x0000004c
        /*07cc*/ 	.word	0x00000110
        /*07d0*/ 	.short	0x010a
        /*07d2*/ 	.byte	0xff
	.zero		1


	//   ....[110]....
        /*07d4*/ 	.word	0x000061d0
        /*07d8*/ 	.word	0x00000003
        /*07dc*/ 	.word	0x000000c0
        /*07e0*/ 	.short	0x010a
        /*07e2*/ 	.byte	0xff
	.zero		1


	//   ....[111]....
        /*07e4*/ 	.word	0x00006270
        /*07e8*/ 	.word	0x0000004c
        /*07ec*/ 	.word	0x00000110
        /*07f0*/ 	.short	0x010a
        /*07f2*/ 	.byte	0xff
	.zero		1


	//   ....[112]....
        /*07f4*/ 	.word	0x000067a0
        /*07f8*/ 	.word	0x00000011
        /*07fc*/ 	.word	0x00000000
        /*0800*/ 	.short	0x0101
        /*0802*/ 	.byte	0xff
	.zero		1


	//   ....[113]....
        /*0804*/ 	.word	0x00006a50
        /*0808*/ 	.word	0x00000002
        /*080c*/ 	.word	0x00000000
        /*0810*/ 	.short	0x0101
        /*0812*/ 	.byte	0xff
	.zero		1


	//   ....[114]....
        /*0814*/ 	.word	0x00006cf0
        /*0818*/ 	.word	0x00000003
        /*081c*/ 	.word	0x00000160
        /*0820*/ 	.short	0x010a
        /*0822*/ 	.byte	0xff
	.zero		1


	//   ....[115]....
        /*0824*/ 	.word	0x00006d50
        /*0828*/ 	.word	0x00000002
        /*082c*/ 	.word	0x00000060
        /*0830*/ 	.short	0x010a
        /*0832*/ 	.byte	0xff
	.zero		1


	//   ....[116]....
        /*0834*/ 	.word	0x00006db0
        /*0838*/ 	.word	0x00000002
        /*083c*/ 	.word	0x00000060
        /*0840*/ 	.short	0x010a
        /*0842*/ 	.byte	0xff
	.zero		1


	//   ....[117]....
        /*0844*/ 	.word	0x00006e00
        /*0848*/ 	.word	0x00000002
        /*084c*/ 	.word	0x000000f0
        /*0850*/ 	.short	0x010a
        /*0852*/ 	.byte	0xff
	.zero		1


	//   ....[118]....
        /*0854*/ 	.word	0x00006e60
        /*0858*/ 	.word	0x00000000
        /*085c*/ 	.word	0x00000000
        /*0860*/ 	.short	0x010a
        /*0862*/ 	.byte	0xff
	.zero		1


	//   ....[119]....
        /*0864*/ 	.word	0x00006ec0
        /*0868*/ 	.word	0x00000000
        /*086c*/ 	.word	0x00000000
        /*0870*/ 	.short	0x010a
        /*0872*/ 	.byte	0xff
	.zero		1


	//   ....[120]....
        /*0874*/ 	.word	0x00006f20
        /*0878*/ 	.word	0x00000000
        /*087c*/ 	.word	0x00000000
        /*0880*/ 	.short	0x010a
        /*0882*/ 	.byte	0xff
	.zero		1


	//   ....[121]....
        /*0884*/ 	.word	0x00006f80
        /*0888*/ 	.word	0x00000000
        /*088c*/ 	.word	0x00000000
        /*0890*/ 	.short	0x010a
        /*0892*/ 	.byte	0xff
	.zero		1


	//   ....[122]....
        /*0894*/ 	.word	0x00006fe0
        /*0898*/ 	.word	0x00000000
        /*089c*/ 	.word	0x00000000
        /*08a0*/ 	.short	0x010a
        /*08a2*/ 	.byte	0xff
	.zero		1


	//   ....[123]....
        /*08a4*/ 	.word	0x00007040
        /*08a8*/ 	.word	0x00000000
        /*08ac*/ 	.word	0x00000000
        /*08b0*/ 	.short	0x010a
        /*08b2*/ 	.byte	0xff
	.zero		1


	//   ....[124]....
        /*08b4*/ 	.word	0x000070a0
        /*08b8*/ 	.word	0x00000000
        /*08bc*/ 	.word	0x00000000
        /*08c0*/ 	.short	0x010a
        /*08c2*/ 	.byte	0xff
	.zero		1


	//   ....[125]....
        /*08c4*/ 	.word	0x00007100
        /*08c8*/ 	.word	0x00000000
        /*08cc*/ 	.word	0x00000000
        /*08d0*/ 	.short	0x010a
        /*08d2*/ 	.byte	0xff
	.zero		1


	//   ....[126]....
        /*08d4*/ 	.word	0x00007160
        /*08d8*/ 	.word	0x00000000
        /*08dc*/ 	.word	0x00000000
        /*08e0*/ 	.short	0x010a
        /*08e2*/ 	.byte	0xff
	.zero		1


	//   ....[127]....
        /*08e4*/ 	.word	0x000071c0
        /*08e8*/ 	.word	0x00000000
        /*08ec*/ 	.word	0x00000000
        /*08f0*/ 	.short	0x010a
        /*08f2*/ 	.byte	0xff
	.zero		1


	//   ....[128]....
        /*08f4*/ 	.word	0x00007220
        /*08f8*/ 	.word	0x00000000
        /*08fc*/ 	.word	0x00000000
        /*0900*/ 	.short	0x010a
        /*0902*/ 	.byte	0xff
	.zero		1


	//   ....[129]....
        /*0904*/ 	.word	0x00007270
        /*0908*/ 	.word	0x00000000
        /*090c*/ 	.word	0x00000150
        /*0910*/ 	.short	0x010a
        /*0912*/ 	.byte	0xff
	.zero		1


	//   ....[130]....
        /*0914*/ 	.word	0x000072d0
        /*0918*/ 	.word	0x00000000
        /*091c*/ 	.word	0x00000100
        /*0920*/ 	.short	0x010a
        /*0922*/ 	.byte	0xff
	.zero		1


	//   ....[131]....
        /*0924*/ 	.word	0x00007320
        /*0928*/ 	.word	0x00000000
        /*092c*/ 	.word	0x000000f0
        /*0930*/ 	.short	0x010a
        /*0932*/ 	.byte	0xff
	.zero		1


	//   ....[132]....
        /*0934*/ 	.word	0x00007380
        /*0938*/ 	.word	0x00000000
        /*093c*/ 	.word	0x00000100
        /*0940*/ 	.short	0x010a
        /*0942*/ 	.byte	0xff
	.zero		1


	//   ....[133]....
        /*0944*/ 	.word	0x000073e0
        /*0948*/ 	.word	0x00000004
        /*094c*/ 	.word	0x00000008
        /*0950*/ 	.short	0x010a
        /*0952*/ 	.byte	0xff
	.zero		1


	//   ....[134]....
        /*0954*/ 	.word	0x000074c0
        /*0958*/ 	.word	0x00000002
        /*095c*/ 	.word	0x00000008
        /*0960*/ 	.short	0x010a
        /*0962*/ 	.byte	0xff
	.zero		1


	//   ....[135]....
        /*0964*/ 	.word	0x00007510
        /*0968*/ 	.word	0x00000000
        /*096c*/ 	.word	0x000000f0
        /*0970*/ 	.short	0x010a
        /*0972*/ 	.byte	0xff
	.zero		1


	//   ....[136]....
        /*0974*/ 	.word	0x00007570
        /*0978*/ 	.word	0x00000000
        /*097c*/ 	.word	0x00000130
        /*0980*/ 	.short	0x010a
        /*0982*/ 	.byte	0xff
	.zero		1


	//   ....[137]....
        /*0984*/ 	.word	0x000075d0
        /*0988*/ 	.word	0x00000000
        /*098c*/ 	.word	0x00000000
        /*0990*/ 	.short	0x010a
        /*0992*/ 	.byte	0xff
	.zero		1


	//   ....[138]....
        /*0994*/ 	.word	0x00007630
        /*0998*/ 	.word	0x00000000
        /*099c*/ 	.word	0x00000000
        /*09a0*/ 	.short	0x010a
        /*09a2*/ 	.byte	0xff
	.zero		1


	//   ....[139]....
        /*09a4*/ 	.word	0x00007690
        /*09a8*/ 	.word	0x00000000
        /*09ac*/ 	.word	0x00000000
        /*09b0*/ 	.short	0x010a
        /*09b2*/ 	.byte	0xff
	.zero		1


	//   ....[140]....
        /*09b4*/ 	.word	0x000076f0
        /*09b8*/ 	.word	0x00000000
        /*09bc*/ 	.word	0x00000000
        /*09c0*/ 	.short	0x010a
        /*09c2*/ 	.byte	0xff
	.zero		1


	//   ....[141]....
        /*09c4*/ 	.word	0x00007750
        /*09c8*/ 	.word	0x00000000
        /*09cc*/ 	.word	0x00000170
        /*09d0*/ 	.short	0x010a
        /*09d2*/ 	.byte	0xff
	.zero		1


	//   ....[142]....
        /*09d4*/ 	.word	0x000077a0
        /*09d8*/ 	.word	0x00000000
        /*09dc*/ 	.word	0x000000f0
        /*09e0*/ 	.short	0x010a
        /*09e2*/ 	.byte	0xff
	.zero		1


	//   ....[143]....
        /*09e4*/ 	.word	0x00007800
        /*09e8*/ 	.word	0x00000000
        /*09ec*/ 	.word	0x000000e8
        /*09f0*/ 	.short	0x010a
        /*09f2*/ 	.byte	0xff
	.zero		1


	//   ....[144]....
        /*09f4*/ 	.word	0x00007860
        /*09f8*/ 	.word	0x00000003
        /*09fc*/ 	.word	0x000000d0
        /*0a00*/ 	.short	0x010a
        /*0a02*/ 	.byte	0xff
	.zero		1


	//   ....[145]....
        /*0a04*/ 	.word	0x000078c0
        /*0a08*/ 	.word	0x00000000
        /*0a0c*/ 	.word	0x00000000
        /*0a10*/ 	.short	0x010a
        /*0a12*/ 	.byte	0xff
	.zero		1


	//   ....[146]....
        /*0a14*/ 	.word	0x00007910
        /*0a18*/ 	.word	0x00000000
        /*0a1c*/ 	.word	0x000000f0
        /*0a20*/ 	.short	0x010a
        /*0a22*/ 	.byte	0xff
	.zero		1


	//   ....[147]....
        /*0a24*/ 	.word	0x00007960
        /*0a28*/ 	.word	0x00000003
        /*0a2c*/ 	.word	0x000000c0
        /*0a30*/ 	.short	0x010a
        /*0a32*/ 	.byte	0xff
	.zero		1


	//   ....[148]....
        /*0a34*/ 	.word	0x000079b0
        /*0a38*/ 	.word	0x0000004c
        /*0a3c*/ 	.word	0x00000110
        /*0a40*/ 	.short	0x010a
        /*0a42*/ 	.byte	0xff
	.zero		1


	//----- nvinfo : EIATTR_NUM_MBARRIERS
	.align		4
.L_47:
        /*0a44*/ 	.byte	0x03, 0x38
        /*0a46*/ 	.short	0x002f


	//----- nvinfo : EIATTR_EXIT_INSTR_OFFSETS
	.align		4
        /*0a48*/ 	.byte	0x04, 0x1c
        /*0a4a*/ 	.short	(.L_49 - .L_48)


	//   ....[0]....
.L_48:
        /*0a4c*/ 	.word	0x00002db0


	//   ....[1]....
        /*0a50*/ 	.word	0x000032b0


	//   ....[2]....
        /*0a54*/ 	.word	0x00003310


	//   ....[3]....
        /*0a58*/ 	.word	0x00004690


	//   ....[4]....
        /*0a5c*/ 	.word	0x000052d0


	//   ....[5]....
        /*0a60*/ 	.word	0x00005310


	//   ....[6]....
        /*0a64*/ 	.word	0x00006c00


	//   ....[7]....
        /*0a68*/ 	.word	0x00006c80


	//   ....[8]....
        /*0a6c*/ 	.word	0x00006cb0


	//   ....[9]....
        /*0a70*/ 	.word	0x00006ce0


	//----- nvinfo : EIATTR_MAX_THREADS
	.align		4
.L_49:
        /*0a74*/ 	.byte	0x04, 0x05
        /*0a76*/ 	.short	(.L_51 - .L_50)
.L_50:
        /*0a78*/ 	.word	0x00000100
        /*0a7c*/ 	.word	0x00000001
        /*0a80*/ 	.word	0x00000001


	//----- nvinfo : EIATTR_CRS_STACK_SIZE
	.align		4
.L_51:
        /*0a84*/ 	.byte	0x04, 0x1e
        /*0a86*/ 	.short	(.L_53 - .L_52)
.L_52:
        /*0a88*/ 	.word	0x00000000


	//----- nvinfo : EIATTR_CBANK_PARAM_SIZE
	.align		4
.L_53:
        /*0a8c*/ 	.byte	0x03, 0x19
        /*0a8e*/ 	.short	0x0800


	//----- nvinfo : EIATTR_PARAM_CBANK
	.align		4
        /*0a90*/ 	.byte	0x04, 0x0a
        /*0a92*/ 	.short	(.L_55 - .L_54)
	.align		4
.L_54:
        /*0a94*/ 	.word	index@(.nv.constant0._ZN7cutlass13device_kernelINS_4gemm6kernel13GemmUniversalIN4cute5tupleIJiiiiEEENS1_10collective13CollectiveMmaINS1_35MainloopSm100TmaUmmaWarpSpecializedILi12ELi2ELi4ENS5_IJNS4_1CILi2EEENSA_ILi1EEESC_EEEEENS5_IJNSA_ILi256EEENSA_ILi16EEENSA_ILi64EEEEEENS_10bfloat16_tENS5_IJlSC_lEEESJ_SK_NS4_8TiledMMAINS4_8MMA_AtomIJNS4_26SM100_MMA_F16BF16_2x1SM_SSISJ_SJ_fLi256ELi16ELNS4_4UMMA5MajorE0ELSP_0ELNSO_7ScaleInE0ELSQ_0EEEEEENS4_6LayoutINS5_IJSC_SC_SC_EEENS5_IJNSA_ILi0EEESV_SV_EEEEENS5_IJNS4_10UnderscoreESY_SY_EEEEENS4_18SM100_TMA_2SM_LOADENS4_14ComposedLayoutINS4_7SwizzleILi3ELi4ELi3EEENS4_18smem_ptr_flag_bitsILi16EEENST_INS5_IJNSA_ILi8EEESH_EEENS5_IJSH_SC_EEEEEEEvNS4_8identityES11_S1B_vS1C_EENS_8epilogue10collective18CollectiveEpilogueINS1E_23Sm100TmaWarpSpecializedILi2ELi1ELi16ELb1ELb0EEEJNS5_IJNSA_ILi128EEESG_SH_EEENS5_IJNST_IS1J_SC_EENST_ISG_SC_EEEEESJ_SK_SJ_SK_NS1E_6fusion15FusionCallbacksIS1I_NS1O_17LinearCombinationISJ_fSJ_fLNS_15FloatRoundStyleE2EEES1K_S1N_JEEENS4_5SM1004TMEM4LOAD26SM100_TMEM_LOAD_32dp32b16xENS4_13SM90_TMA_LOADENS12_INS13_ILi1ELi4ELi3EEES16_NST_INS5_IJS17_SG_EEENS5_IJSG_SC_EEEEEEENS4_39AutoVectorizingCopyWithAssumedAlignmentILi128EEENS4_14SM90_TMA_STOREES23_S25_S25_EEEvvEEEEvNT_6ParamsE)
        /*0a98*/ 	.short	0x0380
        /*0a9a*/ 	.short	0x0800


	//----- nvinfo : EIATTR_SW_WAR
	.align		4
.L_55:
        /*0a9c*/ 	.byte	0x04, 0x36
        /*0a9e*/ 	.short	(.L_57 - .L_56)
.L_56:
        /*0aa0*/ 	.word	0x00000008
.L_57:


//--------------------- .nv.callgraph             --------------------------
	.section	.nv.callgraph,"",@"SHT_CUDA_CALLGRAPH"
	.align	4
	.sectionentsize	8
	.align		4
        /*0000*/ 	.word	0x00000000
	.align		4
        /*0004*/ 	.word	0xffffffff
	.align		4
        /*0008*/ 	.word	index@(_ZN7cutlass13device_kernelINS_4gemm6kernel13GemmUniversalIN4cute5tupleIJiiiiEEENS1_10collective13CollectiveMmaINS1_35MainloopSm100TmaUmmaWarpSpecializedILi12ELi2ELi4ENS5_IJNS4_1CILi2EEENSA_ILi1EEESC_EEEEENS5_IJNSA_ILi256EEENSA_ILi16EEENSA_ILi64EEEEEENS_10bfloat16_tENS5_IJlSC_lEEESJ_SK_NS4_8TiledMMAINS4_8MMA_AtomIJNS4_26SM100_MMA_F16BF16_2x1SM_SSISJ_SJ_fLi256ELi16ELNS4_4UMMA5MajorE0ELSP_0ELNSO_7ScaleInE0ELSQ_0EEEEEENS4_6LayoutINS5_IJSC_SC_SC_EEENS5_IJNSA_ILi0EEESV_SV_EEEEENS5_IJNS4_10UnderscoreESY_SY_EEEEENS4_18SM100_TMA_2SM_LOADENS4_14ComposedLayoutINS4_7SwizzleILi3ELi4ELi3EEENS4_18smem_ptr_flag_bitsILi16EEENST_INS5_IJNSA_ILi8EEESH_EEENS5_IJSH_SC_EEEEEEEvNS4_8identityES11_S1B_vS1C_EENS_8epilogue10collective18CollectiveEpilogueINS1E_23Sm100TmaWarpSpecializedILi2ELi1ELi16ELb1ELb0EEEJNS5_IJNSA_ILi128EEESG_SH_EEENS5_IJNST_IS1J_SC_EENST_ISG_SC_EEEEESJ_SK_SJ_SK_NS1E_6fusion15FusionCallbacksIS1I_NS1O_17LinearCombinationISJ_fSJ_fLNS_15FloatRoundStyleE2EEES1K_S1N_JEEENS4_5SM1004TMEM4LOAD26SM100_TMEM_LOAD_32dp32b16xENS4_13SM90_TMA_LOADENS12_INS13_ILi1ELi4ELi3EEES16_NST_INS5_IJS17_SG_EEENS5_IJSG_SC_EEEEEEENS4_39AutoVectorizingCopyWithAssumedAlignmentILi128EEENS4_14SM90_TMA_STOREES23_S25_S25_EEEvvEEEEvNT_6ParamsE)
	.align		4
        /*000c*/ 	.word	index@(__assertfail)
	.align		4
        /*0010*/ 	.word	0x00000000
	.align		4
        /*0014*/ 	.word	0xfffffffe
	.align		4
        /*0018*/ 	.word	0x00000000
	.align		4
        /*001c*/ 	.word	0xfffffffd
	.align		4
        /*0020*/ 	.word	0x00000000
	.align		4
        /*0024*/ 	.word	0xfffffffc


//--------------------- .nv.constant4             --------------------------
	.section	.nv.constant4,"a",@progbits
	.align	8
	.align		8
.nv.constant4:
        /*0000*/ 	.dword	__assertfail
	.align		8
        /*0008*/ 	.dword	__unnamed_1
	.align		8
        /*0010*/ 	.dword	__unnamed_2
	.align		8
        /*0018*/ 	.dword	_ZN39_INTERNAL_0969e2fb_4_k_cu_a3c74f09_98164cuda3std3__45__cpo5beginE
	.align		8
        /*0020*/ 	.dword	_ZN39_INTERNAL_0969e2fb_4_k_cu_a3c74f09_98164cuda3std3__45__cpo3endE
	.align		8
        /*0028*/ 	.dword	_ZN39_INTERNAL_0969e2fb_4_k_cu_a3c74f09_98164cuda3std3__45__cpo6cbeginE
	.align		8
        /*0030*/ 	.dword	_ZN39_INTERNAL_0969e2fb_4_k_cu_a3c74f09_98164cuda3std3__45__cpo4cendE
	.align		8
        /*0038*/ 	.dword	_ZN39_INTERNAL_0969e2fb_4_k_cu_a3c74f09_98164cuda3std3__441_GLOBAL__N__0969e2fb_4_k_cu_a3c74f09_98166ignoreE
	.align		8
        /*0040*/ 	.dword	_ZN39_INTERNAL_0969e2fb_4_k_cu_a3c74f09_98164cuda3std3__419piecewise_constructE
	.align		8
        /*0048*/ 	.dword	_ZN39_INTERNAL_0969e2fb_4_k_cu_a3c74f09_98164cuda3std3__48in_placeE
	.align		8
        /*0050*/ 	.dword	_ZN39_INTERNAL_0969e2fb_4_k_cu_a3c74f09_98164cuda3std6ranges3__45__cpo4swapE
	.align		8
        /*0058*/ 	.dword	_ZN39_INTERNAL_0969e2fb_4_k_cu_a3c74f09_98164cuda3std6ranges3__45__cpo9iter_moveE
	.align		8
        /*0060*/ 	.dword	_ZN39_INTERNAL_0969e2fb_4_k_cu_a3c74f09_98164cute7productE
	.align		8
        /*0068*/ 	.dword	_ZN39_INTERNAL_0969e2fb_4_k_cu_a3c74f09_98164cute1_E
	.align		8
        /*0070*/ 	.dword	$str$25
	.align		8
        /*0078*/ 	.dword	$str$26
	.align		8
        /*0080*/ 	.dword	$str$27
	.align		8
        /*0088*/ 	.dword	$str$28


//--------------------- .text._ZN7cutlass13device_kernelINS_4gemm6kernel13GemmUniversalIN4cute5tupleIJiiiiEEENS1_10collective13CollectiveMmaINS1_35MainloopSm100TmaUmmaWarpSpecializedILi12ELi2ELi4ENS5_IJNS4_1CILi2EEENSA_ILi1EEESC_EEEEENS5_IJNSA_ILi256EEENSA_ILi16EEENSA_ILi64EEEEEENS_10bfloat16_tENS5_IJlSC_lEEESJ_SK_NS4_8TiledMMAINS4_8MMA_AtomIJNS4_26SM100_MMA_F16BF16_2x1SM_SSISJ_SJ_fLi256ELi16ELNS4_4UMMA5MajorE0ELSP_0ELNSO_7ScaleInE0ELSQ_0EEEEEENS4_6LayoutINS5_IJSC_SC_SC_EEENS5_IJNSA_ILi0EEESV_SV_EEEEENS5_IJNS4_10UnderscoreESY_SY_EEEEENS4_18SM100_TMA_2SM_LOADENS4_14ComposedLayoutINS4_7SwizzleILi3ELi4ELi3EEENS4_18smem_ptr_flag_bitsILi16EEENST_INS5_IJNSA_ILi8EEESH_EEENS5_IJSH_SC_EEEEEEEvNS4_8identityES11_S1B_vS1C_EENS_8epilogue10collective18CollectiveEpilogueINS1E_23Sm100TmaWarpSpecializedILi2ELi1ELi16ELb1ELb0EEEJNS5_IJNSA_ILi128EEESG_SH_EEENS5_IJNST_IS1J_SC_EENST_ISG_SC_EEEEESJ_SK_SJ_SK_NS1E_6fusion15FusionCallbacksIS1I_NS1O_17LinearCombinationISJ_fSJ_fLNS_15FloatRoundStyleE2EEES1K_S1N_JEEENS4_5SM1004TMEM4LOAD26SM100_TMEM_LOAD_32dp32b16xENS4_13SM90_TMA_LOADENS12_INS13_ILi1ELi4ELi3EEES16_NST_INS5_IJS17_SG_EEENS5_IJSG_SC_EEEEEEENS4_39AutoVectorizingCopyWithAssumedAlignmentILi128EEENS4_14SM90_TMA_STOREES23_S25_S25_EEEvvEEEEvNT_6ParamsE --------------------------
	.section	.text._ZN7cutlass13device_kernelINS_4gemm6kernel13GemmUniversalIN4cute5tupleIJiiiiEEENS1_10collective13CollectiveMmaINS1_35MainloopSm100TmaUmmaWarpSpecializedILi12ELi2ELi4ENS5_IJNS4_1CILi2EEENSA_ILi1EEESC_EEEEENS5_IJNSA_ILi256EEENSA_ILi16EEENSA_ILi64EEEEEENS_10bfloat16_tENS5_IJlSC_lEEESJ_SK_NS4_8TiledMMAINS4_8MMA_AtomIJNS4_26SM100_MMA_F16BF16_2x1SM_SSISJ_SJ_fLi256ELi16ELNS4_4UMMA5MajorE0ELSP_0ELNSO_7ScaleInE0ELSQ_0EEEEEENS4_6LayoutINS5_IJSC_SC_SC_EEENS5_IJNSA_ILi0EEESV_SV_EEEEENS5_IJNS4_10UnderscoreESY_SY_EEEEENS4_18SM100_TMA_2SM_LOADENS4_14ComposedLayoutINS4_7SwizzleILi3ELi4ELi3EEENS4_18smem_ptr_flag_bitsILi16EEENST_INS5_IJNSA_ILi8EEESH_EEENS5_IJSH_SC_EEEEEEEvNS4_8identityES11_S1B_vS1C_EENS_8epilogue10collective18CollectiveEpilogueINS1E_23Sm100TmaWarpSpecializedILi2ELi1ELi16ELb1ELb0EEEJNS5_IJNSA_ILi128EEESG_SH_EEENS5_IJNST_IS1J_SC_EENST_ISG_SC_EEEEESJ_SK_SJ_SK_NS1E_6fusion15FusionCallbacksIS1I_NS1O_17LinearCombinationISJ_fSJ_fLNS_15FloatRoundStyleE2EEES1K_S1N_JEEENS4_5SM1004TMEM4LOAD26SM100_TMEM_LOAD_32dp32b16xENS4_13SM90_TMA_LOADENS12_INS13_ILi1ELi4ELi3EEES16_NST_INS5_IJS17_SG_EEENS5_IJSG_SC_EEEEEEENS4_39AutoVectorizingCopyWithAssumedAlignmentILi128EEENS4_14SM90_TMA_STOREES23_S25_S25_EEEvvEEEEvNT_6ParamsE,"ax",@progbits
	.align	128
.text._ZN7cutlass13device_kernelINS_4gemm6kernel13GemmUniversalIN4cute5tupleIJiiiiEEENS1_10collective13CollectiveMmaINS1_35MainloopSm100TmaUmmaWarpSpecializedILi12ELi2ELi4ENS5_IJNS4_1CILi2EEENSA_ILi1EEESC_EEEEENS5_IJNSA_ILi256EEENSA_ILi16EEENSA_ILi64EEEEEENS_10bfloat16_tENS5_IJlSC_lEEESJ_SK_NS4_8TiledMMAINS4_8MMA_AtomIJNS4_26SM100_MMA_F16BF16_2x1SM_SSISJ_SJ_fLi256ELi16ELNS4_4UMMA5MajorE0ELSP_0ELNSO_7ScaleInE0ELSQ_0EEEEEENS4_6LayoutINS5_IJSC_SC_SC_EEENS5_IJNSA_ILi0EEESV_SV_EEEEENS5_IJNS4_10UnderscoreESY_SY_EEEEENS4_18SM100_TMA_2SM_LOADENS4_14ComposedLayoutINS4_7SwizzleILi3ELi4ELi3EEENS4_18smem_ptr_flag_bitsILi16EEENST_INS5_IJNSA_ILi8EEESH_EEENS5_IJSH_SC_EEEEEEEvNS4_8identityES11_S1B_vS1C_EENS_8epilogue10collective18CollectiveEpilogueINS1E_23Sm100TmaWarpSpecializedILi2ELi1ELi16ELb1ELb0EEEJNS5_IJNSA_ILi128EEESG_SH_EEENS5_IJNST_IS1J_SC_EENST_ISG_SC_EEEEESJ_SK_SJ_SK_NS1E_6fusion15FusionCallbacksIS1I_NS1O_17LinearCombinationISJ_fSJ_fLNS_15FloatRoundStyleE2EEES1K_S1N_JEEENS4_5SM1004TMEM4LOAD26SM100_TMEM_LOAD_32dp32b16xENS4_13SM90_TMA_LOADENS12_INS13_ILi1ELi4ELi3EEES16_NST_INS5_IJS17_SG_EEENS5_IJSG_SC_EEEEEEENS4_39AutoVectorizingCopyWithAssumedAlignmentILi128EEENS4_14SM90_TMA_STOREES23_S25_S25_EEEvvEEEEvNT_6ParamsE:
        .type           _ZN7cutlass13device_kernelINS_4gemm6kernel13GemmUniversalIN4cute5tupleIJiiiiEEENS1_10collective13CollectiveMmaINS1_35MainloopSm100TmaUmmaWarpSpecializedILi12ELi2ELi4ENS5_IJNS4_1CILi2EEENSA_ILi1EEESC_EEEEENS5_IJNSA_ILi256EEENSA_ILi16EEENSA_ILi64EEEEEENS_10bfloat16_tENS5_IJlSC_lEEESJ_SK_NS4_8TiledMMAINS4_8MMA_AtomIJNS4_26SM100_MMA_F16BF16_2x1SM_SSISJ_SJ_fLi256ELi16ELNS4_4UMMA5MajorE0ELSP_0ELNSO_7ScaleInE0ELSQ_0EEEEEENS4_6LayoutINS5_IJSC_SC_SC_EEENS5_IJNSA_ILi0EEESV_SV_EEEEENS5_IJNS4_10UnderscoreESY_SY_EEEEENS4_18SM100_TMA_2SM_LOADENS4_14ComposedLayoutINS4_7SwizzleILi3ELi4ELi3EEENS4_18smem_ptr_flag_bitsILi16EEENST_INS5_IJNSA_ILi8EEESH_EEENS5_IJSH_SC_EEEEEEEvNS4_8identityES11_S1B_vS1C_EENS_8epilogue10collective18CollectiveEpilogueINS1E_23Sm100TmaWarpSpecializedILi2ELi1ELi16ELb1ELb0EEEJNS5_IJNSA_ILi128EEESG_SH_EEENS5_IJNST_IS1J_SC_EENST_ISG_SC_EEEEESJ_SK_SJ_SK_NS1E_6fusion15FusionCallbacksIS1I_NS1O_17LinearCombinationISJ_fSJ_fLNS_15FloatRoundStyleE2EEES1K_S1N_JEEENS4_5SM1004TMEM4LOAD26SM100_TMEM_LOAD_32dp32b16xENS4_13SM90_TMA_LOADENS12_INS13_ILi1ELi4ELi3EEES16_NST_INS5_IJS17_SG_EEENS5_IJSG_SC_EEEEEEENS4_39AutoVectorizingCopyWithAssumedAlignmentILi128EEENS4_14SM90_TMA_STOREES23_S25_S25_EEEvvEEEEvNT_6ParamsE,@function
        .size           _ZN7cutlass13device_kernelINS_4gemm6kernel13GemmUniversalIN4cute5tupleIJiiiiEEENS1_10collective13CollectiveMmaINS1_35MainloopSm100TmaUmmaWarpSpecializedILi12ELi2ELi4ENS5_IJNS4_1CILi2EEENSA_ILi1EEESC_EEEEENS5_IJNSA_ILi256EEENSA_ILi16EEENSA_ILi64EEEEEENS_10bfloat16_tENS5_IJlSC_lEEESJ_SK_NS4_8TiledMMAINS4_8MMA_AtomIJNS4_26SM100_MMA_F16BF16_2x1SM_SSISJ_SJ_fLi256ELi16ELNS4_4UMMA5MajorE0ELSP_0ELNSO_7ScaleInE0ELSQ_0EEEEEENS4_6LayoutINS5_IJSC_SC_SC_EEENS5_IJNSA_ILi0EEESV_SV_EEEEENS5_IJNS4_10UnderscoreESY_SY_EEEEENS4_18SM100_TMA_2SM_LOADENS4_14ComposedLayoutINS4_7SwizzleILi3ELi4ELi3EEENS4_18smem_ptr_flag_bitsILi16EEENST_INS5_IJNSA_ILi8EEESH_EEENS5_IJSH_SC_EEEEEEEvNS4_8identityES11_S1B_vS1C_EENS_8epilogue10collective18CollectiveEpilogueINS1E_23Sm100TmaWarpSpecializedILi2ELi1ELi16ELb1ELb0EEEJNS5_IJNSA_ILi128EEESG_SH_EEENS5_IJNST_IS1J_SC_EENST_ISG_SC_EEEEESJ_SK_SJ_SK_NS1E_6fusion15FusionCallbacksIS1I_NS1O_17LinearCombinationISJ_fSJ_fLNS_15FloatRoundStyleE2EEES1K_S1N_JEEENS4_5SM1004TMEM4LOAD26SM100_TMEM_LOAD_32dp32b16xENS4_13SM90_TMA_LOADENS12_INS13_ILi1ELi4ELi3EEES16_NST_INS5_IJS17_SG_EEENS5_IJSG_SC_EEEEEEENS4_39AutoVectorizingCopyWithAssumedAlignmentILi128EEENS4_14SM90_TMA_STOREES23_S25_S25_EEEvvEEEEvNT_6ParamsE,(.L_x_183 - _ZN7cutlass13device_kernelINS_4gemm6kernel13GemmUniversalIN4cute5tupleIJiiiiEEENS1_10collective13CollectiveMmaINS1_35MainloopSm100TmaUmmaWarpSpecializedILi12ELi2ELi4ENS5_IJNS4_1CILi2EEENSA_ILi1EEESC_EEEEENS5_IJNSA_ILi256EEENSA_ILi16EEENSA_ILi64EEEEEENS_10bfloat16_tENS5_IJlSC_lEEESJ_SK_NS4_8TiledMMAINS4_8MMA_AtomIJNS4_26SM100_MMA_F16BF16_2x1SM_SSISJ_SJ_fLi256ELi16ELNS4_4UMMA5MajorE0ELSP_0ELNSO_7ScaleInE0ELSQ_0EEEEEENS4_6LayoutINS5_IJSC_SC_SC_EEENS5_IJNSA_ILi0EEESV_SV_EEEEENS5_IJNS4_10UnderscoreESY_SY_EEEEENS4_18SM100_TMA_2SM_LOADENS4_14ComposedLayoutINS4_7SwizzleILi3ELi4ELi3EEENS4_18smem_ptr_flag_bitsILi16EEENST_INS5_IJNSA_ILi8EEESH_EEENS5_IJSH_SC_EEEEEEEvNS4_8identityES11_S1B_vS1C_EENS_8epilogue10collective18CollectiveEpilogueINS1E_23Sm100TmaWarpSpecializedILi2ELi1ELi16ELb1ELb0EEEJNS5_IJNSA_ILi128EEESG_SH_EEENS5_IJNST_IS1J_SC_EENST_ISG_SC_EEEEESJ_SK_SJ_SK_NS1E_6fusion15FusionCallbacksIS1I_NS1O_17LinearCombinationISJ_fSJ_fLNS_15FloatRoundStyleE2EEES1K_S1N_JEEENS4_5SM1004TMEM4LOAD26SM100_TMEM_LOAD_32dp32b16xENS4_13SM90_TMA_LOADENS12_INS13_ILi1ELi4ELi3EEES16_NST_INS5_IJS17_SG_EEENS5_IJSG_SC_EEEEEEENS4_39AutoVectorizingCopyWithAssumedAlignmentILi128EEENS4_14SM90_TMA_STOREES23_S25_S25_EEEvvEEEEvNT_6ParamsE)
        .other          _ZN7cutlass13device_kernelINS_4gemm6kernel13GemmUniversalIN4cute5tupleIJiiiiEEENS1_10collective13CollectiveMmaINS1_35MainloopSm100TmaUmmaWarpSpecializedILi12ELi2ELi4ENS5_IJNS4_1CILi2EEENSA_ILi1EEESC_EEEEENS5_IJNSA_ILi256EEENSA_ILi16EEENSA_ILi64EEEEEENS_10bfloat16_tENS5_IJlSC_lEEESJ_SK_NS4_8TiledMMAINS4_8MMA_AtomIJNS4_26SM100_MMA_F16BF16_2x1SM_SSISJ_SJ_fLi256ELi16ELNS4_4UMMA5MajorE0ELSP_0ELNSO_7ScaleInE0ELSQ_0EEEEEENS4_6LayoutINS5_IJSC_SC_SC_EEENS5_IJNSA_ILi0EEESV_SV_EEEEENS5_IJNS4_10UnderscoreESY_SY_EEEEENS4_18SM100_TMA_2SM_LOADENS4_14ComposedLayoutINS4_7SwizzleILi3ELi4ELi3EEENS4_18smem_ptr_flag_bitsILi16EEENST_INS5_IJNSA_ILi8EEESH_EEENS5_IJSH_SC_EEEEEEEvNS4_8identityES11_S1B_vS1C_EENS_8epilogue10collective18CollectiveEpilogueINS1E_23Sm100TmaWarpSpecializedILi2ELi1ELi16ELb1ELb0EEEJNS5_IJNSA_ILi128EEESG_SH_EEENS5_IJNST_IS1J_SC_EENST_ISG_SC_EEEEESJ_SK_SJ_SK_NS1E_6fusion15FusionCallbacksIS1I_NS1O_17LinearCombinationISJ_fSJ_fLNS_15FloatRoundStyleE2EEES1K_S1N_JEEENS4_5SM1004TMEM4LOAD26SM100_TMEM_LOAD_32dp32b16xENS4_13SM90_TMA_LOADENS12_INS13_ILi1ELi4ELi3EEES16_NST_INS5_IJS17_SG_EEENS5_IJSG_SC_EEEEEEENS4_39AutoVectorizingCopyWithAssumedAlignmentILi128EEENS4_14SM90_TMA_STOREES23_S25_S25_EEEvvEEEEvNT_6ParamsE,@"STO_CUDA_ENTRY STV_DEFAULT"
_ZN7cutlass13device_kernelINS_4gemm6kernel13GemmUniversalIN4cute5tupleIJiiiiEEENS1_10collective13CollectiveMmaINS1_35MainloopSm100TmaUmmaWarpSpecializedILi12ELi2ELi4ENS5_IJNS4_1CILi2EEENSA_ILi1EEESC_EEEEENS5_IJNSA_ILi256EEENSA_ILi16EEENSA_ILi64EEEEEENS_10bfloat16_tENS5_IJlSC_lEEESJ_SK_NS4_8TiledMMAINS4_8MMA_AtomIJNS4_26SM100_MMA_F16BF16_2x1SM_SSISJ_SJ_fLi256ELi16ELNS4_4UMMA5MajorE0ELSP_0ELNSO_7ScaleInE0ELSQ_0EEEEEENS4_6LayoutINS5_IJSC_SC_SC_EEENS5_IJNSA_ILi0EEESV_SV_EEEEENS5_IJNS4_10UnderscoreESY_SY_EEEEENS4_18SM100_TMA_2SM_LOADENS4_14ComposedLayoutINS4_7SwizzleILi3ELi4ELi3EEENS4_18smem_ptr_flag_bitsILi16EEENST_INS5_IJNSA_ILi8EEESH_EEENS5_IJSH_SC_EEEEEEEvNS4_8identityES11_S1B_vS1C_EENS_8epilogue10collective18CollectiveEpilogueINS1E_23Sm100TmaWarpSpecializedILi2ELi1ELi16ELb1ELb0EEEJNS5_IJNSA_ILi128EEESG_SH_EEENS5_IJNST_IS1J_SC_EENST_ISG_SC_EEEEESJ_SK_SJ_SK_NS1E_6fusion15FusionCallbacksIS1I_NS1O_17LinearCombinationISJ_fSJ_fLNS_15FloatRoundStyleE2EEES1K_S1N_JEEENS4_5SM1004TMEM4LOAD26SM100_TMEM_LOAD_32dp32b16xENS4_13SM90_TMA_LOADENS12_INS13_ILi1ELi4ELi3EEES16_NST_INS5_IJS17_SG_EEENS5_IJSG_SC_EEEEEEENS4_39AutoVectorizingCopyWithAssumedAlignmentILi128EEENS4_14SM90_TMA_STOREES23_S25_S25_EEEvvEEEEvNT_6ParamsE:
[----:B------:R-:W1:Y:S01]  /*0000*/  LDC R1, c[0x0][0x37c] ;  /* 0x0000df00ff017b82 */ /* 0x000e620000000800 */
[----:B------:R-:W2:Y:S01]  /*0010*/  S2R R87, SR_TID.X ;  /* 0x0000000000577919 */ /* 0x000ea20000002100 */
[----:B------:R-:W3:Y:S06]  /*0020*/  LDCU.64 UR6, c[0x0][0x890] ;  /* 0x00011200ff0677ac */ /* 0x000eec0008000a00 */
[----:B------:R-:W4:Y:S01]  /*0030*/  S2UR UR37, SR_CgaCtaId ;  /* 0x00000000002579c3 */ /* 0x000f220000008800 */
[----:B------:R-:W-:Y:S02]  /*0040*/  PRMT R70, RZ, 0x7610, R70 ;  /* 0x00007610ff467816 */ /* 0x000fe40000000046 */
[----:B------:R-:W-:Y:S01]  /*0050*/  ELECT P1, URZ, PT ;  /* 0x0000000000ff782f */ /* 0x000fe20003820000 */
[----:B------:R-:W1:Y:S01]  /*0060*/  LDCU.64 UR40, c[0x0][0x358] ;  /* 0x00006b00ff2877ac */ /* 0x000e620008000a00 */
[----:B---3--:R-:W-:-:S04]  /*0070*/  UISETP.NE.U32.AND UP0, UPT, UR6, URZ, UPT ;  /* 0x000000ff0600728c */ /* 0x008fc8000bf05070 */
[----:B------:R-:W-:Y:S02]  /*0080*/  UISETP.NE.AND.EX UP0, UPT, UR7, URZ, UPT, UP0 ;  /* 0x000000ff0700728c */ /* 0x000fe4000bf05300 */
[----:B----4-:R-:W-:Y:S02]  /*0090*/  ULOP3.LUT UR5, UR37, 0x1, URZ, 0xc0, !UPT ;  /* 0x0000000125057892 */ /* 0x010fe4000f8ec0ff */
[----:B------:R-:W-:Y:S01]  /*00a0*/  ULOP3.LUT UR4, UR37, 0x1, URZ, 0x3c, !UPT ;  /* 0x0000000125047892 */ /* 0x000fe2000f8e3cff */
[----:B--2---:R-:W-:-:S05]  /*00b0*/  SHF.R.U32.HI R74, RZ, 0x5, R87 ;  /* 0x00000005ff4a7819 */ /* 0x004fca0000011657 */
[----:B------:R-:W2:Y:S02]  /*00c0*/  SHFL.IDX PT, R0, R74, RZ, 0x1f ;  /* 0x00001fff4a007589 */ /* 0x000ea400000e0000 */
[----:B--2---:R-:W-:Y:S01]  /*00d0*/  R2UR UR10, R0 ;  /* 0x00000000000a72ca */ /* 0x004fe200000e0000 */
[----:B-1----:R-:W-:-:S14]  /*00e0*/  BRA.U UP0, `(.L_x_0) ;  /* 0x00000001002c7547 */ /* 0x002fdc000b800000 */
[----:B------:R-:W1:Y:S02]  /*00f0*/  LDCU.64 UR8, c[0x0][0x888] ;  /* 0x00011100ff0877ac */ /* 0x000e640008000a00 */
[----:B-1----:R-:W-:-:S04]  /*0100*/  UISETP.NE.U32.AND UP0, UPT, UR8, URZ, UPT ;  /* 0x000000ff0800728c */ /* 0x002fc8000bf05070 */
[----:B------:R-:W-:-:S09]  /*0110*/  UISETP.NE.AND.EX UP0, UPT, UR9, URZ, UPT, UP0 ;  /* 0x000000ff0900728c */ /* 0x000fd2000bf05300 */
[----:B------:R-:W-:Y:S05]  /*0120*/  BRA.U !UP0, `(.L_x_1) ;  /* 0x0000000108107547 */ /* 0x000fea000b800000 */
[----:B------:R-:W1:Y:S02]  /*0130*/  LDC.64 R2, c[0x0][0x888] ;  /* 0x00022200ff027b82 */ /* 0x000e640000000a00 */
[----:B-1----:R1:W5:Y:S01]  /*0140*/  LDG.E R35, desc[UR40][R2.64] ;  /* 0x0000002802237981 */ /* 0x002362000c1e1900 */
[----:B------:R-:W-:Y:S01]  /*0150*/  HFMA2 R70, -RZ, RZ, 0, 5.9604644775390625e-08 ;  /* 0x00000001ff467431 */ /* 0x000fe200000001ff */
[----:B------:R-:W-:Y:S05]  /*0160*/  BRA `(.L_x_0) ;  /* 0x00000000000c7947 */ /* 0x000fea0003800000 */
.L_x_1:
[----:B------:R-:W1:Y:S01]  /*0170*/  LDCU UR8, c[0x0][0x880] ;  /* 0x00011000ff0877ac */ /* 0x000e620008000800 */
[----:B------:R-:W-:Y:S01]  /*0180*/  HFMA2 R70, -RZ, RZ, 0, 5.9604644775390625e-08 ;  /* 0x00000001ff467431 */ /* 0x000fe200000001ff */
[----:B-1----:R-:W-:-:S07]  /*0190*/  MOV R35, UR8 ;  /* 0x0000000800237c02 */ /* 0x002fce0008000f00 */
.L_x_0:
[----:B------:R-:W2:Y:S02]  /*01a0*/  LDCU.64 UR8, c[0x0][0x8b0] ;  /* 0x00011600ff0877ac */ /* 0x000ea40008000a00 */
[----:B--2---:R-:W-:-:S04]  /*01b0*/  UISETP.NE.U32.AND UP0, UPT, UR8, URZ, UPT ;  /* 0x000000ff0800728c */ /* 0x004fc8000bf05070 */
[----:B------:R-:W-:-:S09]  /*01c0*/  UISETP.NE.AND.EX UP0, UPT, UR9, URZ, UPT, UP0 ;  /* 0x000000ff0900728c */ /* 0x000fd2000bf05300 */
[----:B------:R-:W-:Y:S05]  /*01d0*/  BRA.U UP0, `(.L_x_2) ;  /* 0x0000000100247547 */ /* 0x000fea000b800000 */
[----:B------:R-:W2:Y:S02]  /*01e0*/  LDCU.64 UR8, c[0x0][0x8a8] ;  /* 0x00011500ff0877ac */ /* 0x000ea40008000a00 */
[----:B--2---:R-:W-:-:S04]  /*01f0*/  UISETP.NE.U32.AND UP0, UPT, UR8, URZ, UPT ;  /* 0x000000ff0800728c */ /* 0x004fc8000bf05070 */
[----:B------:R-:W-:-:S09]  /*0200*/  UISETP.NE.AND.EX UP0, UPT, UR9, URZ, UPT, UP0 ;  /* 0x000000ff0900728c */ /* 0x000fd2000bf05300 */
[----:B------:R-:W-:Y:S05]  /*0210*/  BRA.U !UP0, `(.L_x_3) ;  /* 0x00000001080c7547 */ /* 0x000fea000b800000 */
[----:B------:R-:W2:Y:S02]  /*0220*/  LDC.64 R32, c[0x0][0x8a8] ;  /* 0x00022a00ff207b82 */ /* 0x000ea40000000a00 */
[----:B--2---:R2:W5:Y:S01]  /*0230*/  LDG.E R32, desc[UR40][R32.64] ;  /* 0x0000002820207981 */ /* 0x004562000c1e1900 */
[----:B------:R-:W-:Y:S05]  /*0240*/  BRA `(.L_x_2) ;  /* 0x0000000000087947 */ /* 0x000fea0003800000 */
.L_x_3:
[----:B------:R-:W2:Y:S02]  /*0250*/  LDCU UR8, c[0x0][0x8a0] ;  /* 0x00011400ff0877ac */ /* 0x000ea40008000800 */
[----:B--2---:R-:W-:Y:S02]  /*0260*/  MOV R32, UR8 ;  /* 0x0000000800207c02 */ /* 0x004fe40008000f00 */
.L_x_2:
[----:B------:R-:W-:Y:S01]  /*0270*/  IMAD.U32 R0, RZ, RZ, UR10 ;  /* 0x0000000aff007e24 */ /* 0x000fe2000f8e00ff */
[----:B------:R-:W-:Y:S04]  /*0280*/  BSSY.RECONVERGENT B0, `(.L_x_4) ;  /* 0x000000c000007945 */ /* 0x000fe80003800200 */
[C---:B------:R-:W-:Y:S02]  /*0290*/  ISETP.NE.OR P2, PT, R0.reuse, 0x1, !P1 ;  /* 0x000000010000780c */ /* 0x040fe40004f45670 */
[----:B------:R-:W-:-:S11]  /*02a0*/  ISETP.NE.OR P0, PT, R0, 0x3, !P1 ;  /* 0x000000030000780c */ /* 0x000fd60004f05670 */
[----:B------:R-:W-:Y:S05]  /*02b0*/  @P2 BRA `(.L_x_5) ;  /* 0x0000000000202947 */ /* 0x000fea0003800000 */
[----:B------:R-:W3:Y:S02]  /*02c0*/  LDCU.64 UR8, c[0x0][0x348] ;  /* 0x00006900ff0877ac */ /* 0x000ee40008000a00 */
[----:B---3--:R-:W-:Y:S02]  /*02d0*/  UIADD3 UR12, UP1, UPT, UR8, 0x80, URZ ;  /* 0x00000080080c7890 */ /* 0x008fe4000ff3e0ff */
[----:B------:R-:W-:Y:S02]  /*02e0*/  UIADD3 UR8, UP0, UPT, UR8, 0x180, URZ ;  /* 0x0000018008087890 */ /* 0x000fe4000ff1e0ff */
[----:B------:R-:W-:Y:S02]  /*02f0*/  UIADD3.X UR13, UPT, UPT, URZ, UR9, URZ, UP1, !UPT ;  /* 0x00000009ff0d7290 */ /* 0x000fe40008ffe4ff */
[----:B------:R-:W-:-:S07]  /*0300*/  UIADD3.X UR9, UPT, UPT, URZ, UR9, URZ, UP0, !UPT ;  /* 0x00000009ff097290 */ /* 0x000fce00087fe4ff */
[----:B------:R3:W-:Y:S02]  /*0310*/  UTMACCTL.PF [UR12] ;  /* 0x000000000c0079b9 */ /* 0x0007e40008040000 */
[----:B------:R3:W-:Y:S02]  /*0320*/  UTMACCTL.PF [UR8] ;  /* 0x00000000080079b9 */ /* 0x0007e40008040000 */
[----:B---3--:R-:W-:Y:S01]  /*0330*/  NOP ;  /* 0x0000000000007918 */ /* 0x008fe20000000000 */
.L_x_5:
[----:B------:R-:W-:Y:S05]  /*0340*/  BSYNC.RECONVERGENT B0 ;  /* 0x0000000000007941 */ /* 0x000fea0003800200 */
.L_x_4:
[----:B------:R-:W-:Y:S04]  /*0350*/  BSSY.RECONVERGENT B0, `(.L_x_6) ;  /* 0x000000a000007945 */ /* 0x000fe80003800200 */
        /* <DEDUP_REMOVED lines=9> */
.L_x_7:
[----:B------:R-:W-:Y:S05]  /*03f0*/  BSYNC.RECONVERGENT B0 ;  /* 0x0000000000007941 */ /* 0x000fea0003800200 */
.L_x_6:
[----:B------:R-:W3:Y:S01]  /*0400*/  LDCU.64 UR8, c[0x0][0x888] ;  /* 0x00011100ff0877ac */ /* 0x000ee20008000a00 */
[----:B------:R-:W-:Y:S02]  /*0410*/  UISETP.EQ.U32.AND UP1, UPT, UR6, URZ, UPT ;  /* 0x000000ff0600728c */ /* 0x000fe4000bf22070 */
[----:B------:R-:W-:Y:S02]  /*0420*/  UPLOP3.LUT UP5, UPT, UPT, UPT, UPT, 0x80, 0x8 ;  /* 0x000000000008789c */ /* 0x000fe40003faf070 */
[----:B---3--:R-:W-:-:S04]  /*0430*/  UISETP.NE.U32.AND UP0, UPT, UR8, URZ, UPT ;  /* 0x000000ff0800728c */ /* 0x008fc8000bf05070 */
[----:B------:R-:W-:-:S04]  /*0440*/  UISETP.NE.AND.EX UP0, UPT, UR9, URZ, UPT, UP0 ;  /* 0x000000ff0900728c */ /* 0x000fc8000bf05300 */
[----:B------:R-:W-:-:S04]  /*0450*/  UISETP.EQ.OR.EX UP2, UPT, UR7, URZ, !UP0, UP1 ;  /* 0x000000ff0700728c */ /* 0x000fc8000c742710 */
[----:B------:R-:W-:-:S05]  /*0460*/  UP2UR UR45, UPR, URZ, 0x4 ;  /* 0x00000004ff2d7883 */ /* 0x000fca0008000000 */
[----:B------:R-:W-:Y:S07]  /*0470*/  BRA.U !UP2, `(.L_x_8) ;  /* 0x000000010a207547 */ /* 0x000fee000b800000 */
[----:B------:R-:W-:Y:S01]  /*0480*/  UISETP.NE.U32.AND UP2, UPT, UR6, URZ, UPT ;  /* 0x000000ff0600728c */ /* 0x000fe2000bf45070 */
[----:B-----5:R-:W-:Y:S01]  /*0490*/  FSETP.NEU.AND P0, PT, R35, RZ, PT ;  /* 0x000000ff2300720b */ /* 0x020fe20003f0d000 */
[----:B------:R-:W-:Y:S02]  /*04a0*/  USEL UR6, URZ, 0xffffffff, UP0 ;  /* 0xffffffffff067887 */ /* 0x000fe40008000000 */
[----:B------:R-:W-:-:S10]  /*04b0*/  UISETP.NE.AND.EX UP2, UPT, UR7, URZ, UPT, UP2 ;  /* 0x000000ff0700728c */ /* 0x000fd4000bf45320 */
[----:B------:R-:W-:Y:S01]  /*04c0*/  VOTEU.ANY UP1, P0 ;  /* 0x0000000000ff7886 */ /* 0x000fe20000020100 */
[----:B------:R-:W-:-:S04]  /*04d0*/  @!UP2 USEL UR6, URZ, 0xffffffff, UP1 ;  /* 0xffffffffff06a887 */ /* 0x000fc80008800000 */
[----:B------:R-:W-:-:S04]  /*04e0*/  ULOP3.LUT UR6, UR6, 0x1, URZ, 0xc0, !UPT ;  /* 0x0000000106067892 */ /* 0x000fc8000f8ec0ff */
[----:B------:R-:W-:-:S11]  /*04f0*/  UISETP.NE.U32.AND UP5, UPT, UR6, 0x1, UPT ;  /* 0x000000010600788c */ /* 0x000fd6000bfa5070 */
.L_x_8:
[----:B------:R-:W3:Y:S01]  /*0500*/  SHFL.IDX PT, R0, R74, RZ, 0x1f ;  /* 0x00001fff4a007589 */ /* 0x000ee200000e0000 */
[----:B------:R-:W-:-:S04]  /*0510*/  UISETP.NE.AND UP1, UPT, UR10, 0x2, UPT ;  /* 0x000000020a00788c */ /* 0x000fc8000bf25270 */
[----:B------:R-:W-:Y:S02]  /*0520*/  UISETP.EQ.AND UP2, UPT, UR5, URZ, !UP1 ;  /* 0x000000ff0500728c */ /* 0x000fe4000cf42270 */
[----:B------:R-:W-:-:S04]  /*0530*/  USEL UR7, URZ, 0x1, UP1 ;  /* 0x00000001ff077887 */ /* 0x000fc80008800000 */
[----:B------:R-:W-:Y:S02]  /*0540*/  PLOP3.LUT P5, PT, P1, PT, UP2, 0x80, 0x8 ;  /* 0x000000000008781c */ /* 0x000fe40000faf028 */
[----:B---3--:R-:W-:-:S13]  /*0550*/  ISETP.NE.AND P0, PT, R0, RZ, PT ;  /* 0x000000ff0000720c */ /* 0x008fda0003f05270 */
[----:B------:R-:W-:Y:S05]  /*0560*/  @P0 BRA `(.L_x_9) ;  /* 0x0000000000900947 */ /* 0x000fea0003800000 */
[----:B------:R-:W-:Y:S01]  /*0570*/  ELECT P0, URZ, PT ;  /* 0x0000000000ff782f */ /* 0x000fe20003800000 */
[----:B------:R-:W-:-:S12]  /*0580*/  BSSY.RECONVERGENT B0, `(.L_x_9) ;  /* 0x0000022000007945 */ /* 0x000fd80003800200 */
[----:B------:R-:W-:Y:S05]  /*0590*/  @!P0 BRA `(.L_x_10) ;  /* 0x0000000000808947 */ /* 0x000fea0003800000 */
[----:B------:R-:W-:Y:S01]  /*05a0*/  UMOV UR8, 0x400 ;  /* 0x0000040000087882 */ /* 0x000fe20000000000 */
[----:B------:R-:W-:Y:S01]  /*05b0*/  UMOV UR6, 0x1 ;  /* 0x0000000100067882 */ /* 0x000fe20000000000 */
[----:B------:R-:W-:Y:S02]  /*05c0*/  ULEA UR8, UR37, UR8, 0x18 ;  /* 0x0000000825087291 */ /* 0x000fe4000f8ec0ff */
[----:B------:R-:W-:-:S04]  /*05d0*/  UIADD3 UR12, UPT, UPT, -UR6, 0x100000, URZ ;  /* 0x00100000060c7890 */ /* 0x000fc8000fffe1ff */
[----:B------:R-:W-:Y:S02]  /*05e0*/  USHF.L.U32 UR13, UR12, 0xb, URZ ;  /* 0x0000000b0c0d7899 */ /* 0x000fe400080006ff */
[----:B------:R-:W-:Y:S01]  /*05f0*/  USHF.L.U32 UR12, UR12, 0x1, URZ ;  /* 0x000000010c0c7899 */ /* 0x000fe200080006ff */
[----:B------:R-:W3:Y:S11]  /*0600*/  FENCE.VIEW.ASYNC.S ;  /* 0x00000000000073c6 */ /* 0x000ef60000000000 */
[----:B---3--:R3:W4:Y:S01]  /*0610*/  SYNCS.EXCH.64 URZ, [UR8], UR12 ;  /* 0x0000000c08ff75b2 */ /* 0x0087220008000100 */
[----:B------:R3:W1:Y:S01]  /*0620*/  SYNCS.EXCH.64 URZ, [UR8+0x60], UR12 ;  /* 0x0000600c08ff75b2 */ /* 0x0006620008000100 */
        /* <DEDUP_REMOVED lines=21> */
[----:B------:R3:W1:Y:S02]  /*0780*/  SYNCS.EXCH.64 URZ, [UR8+0xb8], UR12 ;  /* 0x0000b80c08ff75b2 */ /* 0x0006640008000100 */
[----:B---34-:R-:W-:Y:S01]  /*0790*/  NOP ;  /* 0x0000000000007918 */ /* 0x018fe20000000000 */
.L_x_10:
[----:B------:R-:W-:Y:S05]  /*07a0*/  BSYNC.RECONVERGENT B0 ;  /* 0x0000000000007941 */ /* 0x000fea0003800200 */
.L_x_9:
[----:B------:R-:W3:Y:S01]  /*07b0*/  SHFL.IDX PT, R0, R74, RZ, 0x1f ;  /* 0x00001fff4a007589 */ /* 0x000ee200000e0000 */
[----:B------:R-:W-:Y:S01]  /*07c0*/  NOP ;  /* 0x0000000000007918 */ /* 0x000fe20000000000 */
[----:B---3--:R-:W-:-:S13]  /*07d0*/  ISETP.NE.AND P0, PT, R0, 0x1, PT ;  /* 0x000000010000780c */ /* 0x008fda0003f05270 */
[----:B------:R-:W-:Y:S05]  /*07e0*/  @P0 BRA `(.L_x_11) ;  /* 0x0000000000440947 */ /* 0x000fea0003800000 */
[----:B------:R-:W-:Y:S01]  /*07f0*/  UMOV UR9, 0x400 ;  /* 0x0000040000097882 */ /* 0x000fe20000000000 */
[----:B------:R-:W-:Y:S01]  /*0800*/  UMOV UR8, 0x20 ;  /* 0x0000002000087882 */ /* 0x000fe20000000000 */
[----:B------:R-:W-:Y:S01]  /*0810*/  UMOV UR6, 0x80 ;  /* 0x0000008000067882 */ /* 0x000fe20000000000 */
[----:B------:R-:W-:Y:S02]  /*0820*/  ULEA UR9, UR37, UR9, 0x18 ;  /* 0x0000000925097291 */ /* 0x000fe4000f8ec0ff */
[----:B------:R-:W-:-:S04]  /*0830*/  UIADD3 UR12, UPT, UPT, -UR8, 0x100000, URZ ;  /* 0x00100000080c7890 */ /* 0x000fc8000fffe1ff */
[----:B------:R-:W-:Y:S02]  /*0840*/  USHF.L.U32 UR13, UR12, 0xb, URZ ;  /* 0x0000000b0c0d7899 */ /* 0x000fe400080006ff */
[----:B------:R-:W-:Y:S02]  /*0850*/  USHF.L.U32 UR12, UR12, 0x1, URZ ;  /* 0x000000010c0c7899 */ /* 0x000fe400080006ff */
[----:B------:R-:W-:-:S04]  /*0860*/  UIADD3 UR14, UPT, UPT, -UR6, 0x100000, URZ ;  /* 0x00100000060e7890 */ /* 0x000fc8000fffe1ff */
[----:B------:R-:W-:Y:S02]  /*0870*/  USHF.L.U32 UR15, UR14, 0xb, URZ ;  /* 0x0000000b0e0f7899 */ /* 0x000fe400080006ff */
[----:B------:R-:W-:Y:S01]  /*0880*/  USHF.L.U32 UR14, UR14, 0x1, URZ ;  /* 0x000000010e0e7899 */ /* 0x000fe200080006ff */
[----:B------:R-:W-:Y:S01]  /*0890*/  ELECT P0, URZ, PT ;  /* 0x0000000000ff782f */ /* 0x000fe20003800000 */
[----:B------:R-:W3:Y:S02]  /*08a0*/  FENCE.VIEW.ASYNC.S ;  /* 0x00000000000073c6 */ /* 0x000ee40000000000 */
[----:B---3--:R3:W4:Y:S08]  /*08b0*/  SYNCS.EXCH.64 URZ, [UR9+0xc0], UR12 ;  /* 0x0000c00c09ff75b2 */ /* 0x0087300008000100 */
[----:B------:R3:W1:Y:S01]  /*08c0*/  SYNCS.EXCH.64 URZ, [UR9+0xd0], UR14 ;  /* 0x0000d00e09ff75b2 */ /* 0x0006620008000100 */
[----:B------:R3:W1:Y:S01]  /*08d0*/  SYNCS.EXCH.64 URZ, [UR9+0xc8], UR12 ;  /* 0x0000c80c09ff75b2 */ /* 0x0006620008000100 */
[----:B------:R3:W1:Y:S01]  /*08e0*/  SYNCS.EXCH.64 URZ, [UR9+0xd8], UR14 ;  /* 0x0000d80e09ff75b2 */ /* 0x0006620008000100 */
[----:B------:R-:W-:Y:S01]  /*08f0*/  NOP ;  /* 0x0000000000007918 */ /* 0x000fe20000000000 */
.L_x_11:
[----:B------:R-:W2:Y:S01]  /*0900*/  SHFL.IDX PT, R0, R74, RZ, 0x1f ;  /* 0x00001fff4a007589 */ /* 0x000ea200000e0000 */
[----:B------:R-:W-:Y:S01]  /*0910*/  NOP ;  /* 0x0000000000007918 */ /* 0x000fe20000000000 */
[----:B--2---:R-:W-:-:S13]  /*0920*/  ISETP.NE.AND P0, PT, R0, 0x3, PT ;  /* 0x000000030000780c */ /* 0x004fda0003f05270 */
[----:B------:R-:W-:Y:S05]  /*0930*/  @P0 BRA `(.L_x_12) ;  /* 0x00000000002c0947 */ /* 0x000fea0003800000 */
[----:B------:R-:W-:Y:S01]  /*0940*/  UMOV UR8, 0x400 ;  /* 0x0000040000087882 */ /* 0x000fe20000000000 */
[----:B------:R-:W-:Y:S01]  /*0950*/  UMOV UR6, 0x20 ;  /* 0x0000002000067882 */ /* 0x000fe20000000000 */
[----:B------:R-:W-:Y:S02]  /*0960*/  ULEA UR8, UR37, UR8, 0x18 ;  /* 0x0000000825087291 */ /* 0x000fe4000f8ec0ff */
[----:B---3--:R-:W-:-:S04]  /*0970*/  UIADD3 UR12, UPT, UPT, -UR6, 0x100000, URZ ;  /* 0x00100000060c7890 */ /* 0x008fc8000fffe1ff */
[----:B------:R-:W-:Y:S02]  /*0980*/  USHF.L.U32 UR13, UR12, 0xb, URZ ;  /* 0x0000000b0c0d7899 */ /* 0x000fe400080006ff */
[----:B------:R-:W-:Y:S01]  /*0990*/  USHF.L.U32 UR12, UR12, 0x1, URZ ;  /* 0x000000010c0c7899 */ /* 0x000fe200080006ff */
[----:B------:R-:W-:Y:S01]  /*09a0*/  ELECT P0, URZ, PT ;  /* 0x0000000000ff782f */ /* 0x000fe20003800000 */
[----:B------:R-:W2:Y:S10]  /*09b0*/  FENCE.VIEW.ASYNC.S ;  /* 0x00000000000073c6 */ /* 0x000eb40000000000 */
[----:B--2---:R2:W3:Y:S01]  /*09c0*/  SYNCS.EXCH.64 URZ, [UR8+0xe0], UR12 ;  /* 0x0000e00c08ff75b2 */ /* 0x0044e20008000100 */
[----:B------:R2:W1:Y:S01]  /*09d0*/  SYNCS.EXCH.64 URZ, [UR8+0xe8], UR12 ;  /* 0x0000e80c08ff75b2 */ /* 0x0004620008000100 */
[----:B------:R-:W-:Y:S01]  /*09e0*/  NOP ;  /* 0x0000000000007918 */ /* 0x000fe20000000000 */
.L_x_12:
[----:B------:R-:W4:Y:S01]  /*09f0*/  SHFL.IDX PT, R0, R74, RZ, 0x1f ;  /* 0x00001fff4a007589 */ /* 0x000f2200000e0000 */
[----:B------:R-:W-:Y:S01]  /*0a00*/  NOP ;  /* 0x0000000000007918 */ /* 0x000fe20000000000 */
[----:B----4-:R-:W-:-:S13]  /*0a10*/  ISETP.NE.AND P0, PT, R0, 0x4, PT ;  /* 0x000000040000780c */ /* 0x010fda0003f05270 */
[----:B------:R-:W-:Y:S05]  /*0a20*/  @P0 BRA `(.L_x_13) ;  /* 0x0000000000480947 */ /* 0x000fea0003800000 */
[----:B---3--:R-:W-:Y:S01]  /*0a30*/  UMOV UR9, 0x1e0 ;  /* 0x000001e000097882 */ /* 0x008fe20000000000 */
[----:B--2---:R-:W-:Y:S01]  /*0a40*/  UMOV UR8, 0x400 ;  /* 0x0000040000087882 */ /* 0x004fe20000000000 */
[----:B------:R-:W-:Y:S01]  /*0a50*/  USEL UR9, UR9, 0x1a0, UP5 ;  /* 0x000001a009097887 */ /* 0x000fe2000a800000 */
        /* <DEDUP_REMOVED lines=9> */
[----:B------:R-:W2:Y:S02]  /*0af0*/  FENCE.VIEW.ASYNC.S ;  /* 0x00000000000073c6 */ /* 0x000ea40000000000 */
[----:B--2---:R4:W2:Y:S08]  /*0b00*/  SYNCS.EXCH.64 URZ, [UR8+0xf0], UR12 ;  /* 0x0000f00c08ff75b2 */ /* 0x0048b00008000100 */
[----:B------:R4:W3:Y:S01]  /*0b10*/  SYNCS.EXCH.64 URZ, [UR8+0x100], UR14 ;  /* 0x0001000e08ff75b2 */ /* 0x0008e20008000100 */
[----:B------:R4:W1:Y:S01]  /*0b20*/  SYNCS.EXCH.64 URZ, [UR8+0xf8], UR12 ;  /* 0x0000f80c08ff75b2 */ /* 0x0008620008000100 */
[----:B------:R4:W1:Y:S02]  /*0b30*/  SYNCS.EXCH.64 URZ, [UR8+0x108], UR14 ;  /* 0x0001080e08ff75b2 */ /* 0x0008640008000100 */
[----:B----4-:R-:W-:Y:S01]  /*0b40*/  NOP ;  /* 0x0000000000007918 */ /* 0x010fe20000000000 */
.L_x_13:
[----:B------:R-:W4:Y:S01]  /*0b50*/  SHFL.IDX PT, R0, R74, RZ, 0x1f ;  /* 0x00001fff4a007589 */ /* 0x000f2200000e0000 */
[----:B------:R-:W-:Y:S01]  /*0b60*/  NOP ;  /* 0x0000000000007918 */ /* 0x000fe20000000000 */
[----:B----4-:R-:W-:-:S13]  /*0b70*/  ISETP.NE.AND P0, PT, R0, 0x5, PT ;  /* 0x000000050000780c */ /* 0x010fda0003f05270 */
[----:B------:R-:W-:Y:S05]  /*0b80*/  @P0 BRA `(.L_x_14) ;  /* 0x0000000000540947 */ /* 0x000fea0003800000 */
[----:B---3--:R-:W-:Y:S01]  /*0b90*/  UMOV UR9, 0x400 ;  /* 0x0000040000097882 */ /* 0x008fe20000000000 */
[----:B--2---:R-:W-:Y:S01]  /*0ba0*/  UMOV UR8, 0x1 ;  /* 0x0000000100087882 */ /* 0x004fe20000000000 */
        /* <DEDUP_REMOVED lines=13> */
[----:B------:R4:W1:Y:S01]  /*0c80*/  SYNCS.EXCH.64 URZ, [UR9+0x138], UR14 ;  /* 0x0001380e09ff75b2 */ /* 0x0008620008000100 */
[----:B------:R4:W1:Y:S01]  /*0c90*/  SYNCS.EXCH.64 URZ, [UR9+0x120], UR12 ;  /* 0x0001200c09ff75b2 */ /* 0x0008620008000100 */
[----:B------:R4:W1:Y:S01]  /*0ca0*/  SYNCS.EXCH.64 URZ, [UR9+0x140], UR14 ;  /* 0x0001400e09ff75b2 */ /* 0x0008620008000100 */
[----:B------:R4:W1:Y:S01]  /*0cb0*/  SYNCS.EXCH.64 URZ, [UR9+0x128], UR12 ;  /* 0x0001280c09ff75b2 */ /* 0x0008620008000100 */
[----:B------:R4:W1:Y:S02]  /*0cc0*/  SYNCS.EXCH.64 URZ, [UR9+0x148], UR14 ;  /* 0x0001480e09ff75b2 */ /* 0x0008640008000100 */
[----:B----4-:R-:W-:Y:S01]  /*0cd0*/  NOP ;  /* 0x0000000000007918 */ /* 0x010fe20000000000 */
.L_x_14:
[----:B------:R-:W4:Y:S01]  /*0ce0*/  SHFL.IDX PT, R0, R74, RZ, 0x1f ;  /* 0x00001fff4a007589 */ /* 0x000f2200000e0000 */
[----:B------:R-:W-:Y:S01]  /*0cf0*/  ISETP.NE.OR P1, PT, RZ, UR10, !P1 ;  /* 0x0000000aff007c0c */ /* 0x000fe2000cf25670 */
[----:B------:R-:W-:Y:S01]  /*0d00*/  NOP ;  /* 0x0000000000007918 */ /* 0x000fe20000000000 */
[----:B----4-:R-:W-:-:S13]  /*0d10*/  ISETP.NE.AND P0, PT, R0, 0x3, PT ;  /* 0x000000030000780c */ /* 0x010fda0003f05270 */
[----:B------:R-:W-:Y:S05]  /*0d20*/  @P0 BRA `(.L_x_15) ;  /* 0x0000000000340947 */ /* 0x000fea0003800000 */
[----:B--2---:R-:W-:Y:S01]  /*0d30*/  UMOV UR8, 0x400 ;  /* 0x0000040000087882 */ /* 0x004fe20000000000 */
[----:B------:R-:W-:Y:S01]  /*0d40*/  UMOV UR6, 0x20 ;  /* 0x0000002000067882 */ /* 0x000fe20000000000 */
[----:B------:R-:W-:Y:S02]  /*0d50*/  ULEA UR8, UR37, UR8, 0x18 ;  /* 0x0000000825087291 */ /* 0x000fe4000f8ec0ff */
[----:B---3--:R-:W-:-:S04]  /*0d60*/  UIADD3 UR12, UPT, UPT, -UR6, 0x100000, URZ ;  /* 0x00100000060c7890 */ /* 0x008fc8000fffe1ff */
[----:B------:R-:W-:Y:S02]  /*0d70*/  USHF.L.U32 UR13, UR12, 0xb, URZ ;  /* 0x0000000b0c0d7899 */ /* 0x000fe400080006ff */
[----:B------:R-:W-:Y:S01]  /*0d80*/  USHF.L.U32 UR12, UR12, 0x1, URZ ;  /* 0x000000010c0c7899 */ /* 0x000fe200080006ff */
[----:B------:R-:W-:Y:S01]  /*0d90*/  ELECT P0, URZ, PT ;  /* 0x0000000000ff782f */ /* 0x000fe20003800000 */
[----:B------:R-:W2:Y:S10]  /*0da0*/  FENCE.VIEW.ASYNC.S ;  /* 0x00000000000073c6 */ /* 0x000eb40000000000 */
[----:B--2---:R4:W2:Y:S01]  /*0db0*/  SYNCS.EXCH.64 URZ, [UR8+0x150], UR12 ;  /* 0x0001500c08ff75b2 */ /* 0x0048a20008000100 */
[----:B------:R4:W3:Y:S01]  /*0dc0*/  SYNCS.EXCH.64 URZ, [UR8+0x160], UR12 ;  /* 0x0001600c08ff75b2 */ /* 0x0008e20008000100 */
[----:B------:R4:W1:Y:S01]  /*0dd0*/  SYNCS.EXCH.64 URZ, [UR8+0x158], UR12 ;  /* 0x0001580c08ff75b2 */ /* 0x0008620008000100 */
[----:B------:R4:W1:Y:S02]  /*0de0*/  SYNCS.EXCH.64 URZ, [UR8+0x168], UR12 ;  /* 0x0001680c08ff75b2 */ /* 0x0008640008000100 */
[----:B----4-:R-:W-:Y:S01]  /*0df0*/  NOP ;  /* 0x0000000000007918 */ /* 0x010fe20000000000 */
.L_x_15:
[----:B------:R-:W-:Y:S01]  /*0e00*/  VOTEU.ALL UP1, P1 ;  /* 0x0000000000ff7886 */ /* 0x000fe20000820000 */
[----:B--2---:R-:W2:Y:S01]  /*0e10*/  LDCU UR8, c[0x0][0x36c] ;  /* 0x00006d80ff0877ac */ /* 0x004ea20008000800 */
[----:B------:R-:W-:Y:S01]  /*0e20*/  NOP ;  /* 0x0000000000007918 */ /* 0x000fe20000000000 */
[----:B------:R-:W-:Y:S01]  /*0e30*/  LOP3.LUT R10, R87, 0x1f, RZ, 0xc0, !PT ;  /* 0x0000001f570a7812 */ /* 0x000fe200078ec0ff */
[----:B---3--:R-:W-:Y:S01]  /*0e40*/  UMOV UR12, 0x20 ;  /* 0x00000020000c7882 */ /* 0x008fe20000000000 */
[----:B------:R-:W-:Y:S01]  /*0e50*/  @!UP1 UMOV UR6, 0x400 ;  /* 0x0000040000069882 */ /* 0x000fe20000000000 */
[----:B------:R-:W-:-:S04]  /*0e60*/  @!UP1 UIADD3 UR12, UPT, UPT, -UR12, 0x100000, URZ ;  /* 0x001000000c0c9890 */ /* 0x000fc8000fffe1ff */
[----:B------:R-:W-:Y:S02]  /*0e70*/  @!UP1 USHF.L.U32 UR13, UR12, 0xb, URZ ;  /* 0x0000000b0c0d9899 */ /* 0x000fe400080006ff */
[----:B------:R-:W-:Y:S02]  /*0e80*/  @!UP1 USHF.L.U32 UR12, UR12, 0x1, URZ ;  /* 0x000000010c0c9899 */ /* 0x000fe400080006ff */
[----:B------:R-:W-:Y:S01]  /*0e90*/  @!UP1 ULEA UR6, UR37, UR6, 0x18 ;  /* 0x0000000625069291 */ /* 0x000fe2000f8ec0ff */
[----:B------:R-:W-:Y:S01]  /*0ea0*/  VOTEU.ALL UP1, P1 ;  /* 0x0000000000ff7886 */ /* 0x000fe20000820000 */
[----:B------:R-:W-:Y:S01]  /*0eb0*/  UISETP.NE.AND UP4, UPT, UR10, URZ, UPT ;  /* 0x000000ff0a00728c */ /* 0x000fe2000bf85270 */
[----:B------:R-:W3:Y:S09]  /*0ec0*/  FENCE.VIEW.ASYNC.S ;  /* 0x00000000000073c6 */ /* 0x000ef20000000000 */
[----:B---3--:R3:W4:Y:S01]  /*0ed0*/  @!UP1 SYNCS.EXCH.64 URZ, [UR6+0x170], UR12 ;  /* 0x0001700c06ff95b2 */ /* 0x0087220008000100 */
[----:B--2---:R-:W-:-:S09]  /*0ee0*/  UISETP.EQ.U32.AND UP1, UPT, UR8, 0x1, UPT ;  /* 0x000000010800788c */ /* 0x004fd2000bf22070 */
[----:B------:R-:W-:Y:S05]  /*0ef0*/  BRA.U !UP1, `(.L_x_16) ;  /* 0x0000000109087547 */ /* 0x000fea000b800000 */
[----:B-1--4-:R-:W-:Y:S01]  /*0f00*/  UCGABAR_ARV ;  /* 0x00000000000079c7 */ /* 0x012fe20008000000 */
[----:B------:R-:W-:Y:S05]  /*0f10*/  BRA `(.L_x_17) ;  /* 0x0000000000047947 */ /* 0x000fea0003800000 */
.L_x_16:
[----:B-1--4-:R-:W-:Y:S01]  /*0f20*/  NOP ;  /* 0x0000000000007918 */ /* 0x012fe20000000000 */
.L_x_17:
[----:B------:R-:W1:Y:S01]  /*0f30*/  S2R R69, SR_CTAID.Y ;  /* 0x0000000000457919 */ /* 0x000e620000002600 */
[----:B------:R-:W-:-:S05]  /*0f40*/  CS2R.32 R68, SR_CgaSize ;  /* 0x0000000000447805 */ /* 0x000fca0000008a00 */
[----:B------:R-:W-:-:S05]  /*0f50*/  IMAD R68, R68, -0xa0, RZ ;  /* 0xffffff6044447824 */ /* 0x000fca00078e02ff */
[----:B---3--:R-:W-:-:S14]  /*0f60*/  R2UR UR6, R68 ;  /* 0x00000000440672ca */ /* 0x008fdc00000e0000 */
[----:B------:R-:W2:Y:S01]  /*0f70*/  LDCU UR6, c[0x0][UR6+0x2b4] ;  /* 0x00005680060677ac */ /* 0x000ea20008000800 */
[----:B------:R-:W-:-:S05]  /*0f80*/  CS2R.32 R0, SR_CgaSize ;  /* 0x0000000000007805 */ /* 0x000fca0000008a00 */
[----:B------:R-:W-:-:S06]  /*0f90*/  IMAD R0, R0, -0xa0, RZ ;  /* 0xffffff6000007824 */ /* 0x000fcc00078e02ff */
[----:B------:R-:W3:Y:S01]  /*0fa0*/  LDC R0, c[0x0][R0+0x2a4] ;  /* 0x0000a90000007b82 */ /* 0x000ee20000000800 */
[----:B------:R-:W-:Y:S01]  /*0fb0*/  PRMT R8, RZ, 0x7610, R8 ;  /* 0x00007610ff087816 */ /* 0x000fe20000000008 */
[----:B------:R-:W4:Y:S01]  /*0fc0*/  S2R R11, SR_CTAID.X ;  /* 0x00000000000b7919 */ /* 0x000f220000002500 */
[----:B------:R-:W-:-:S05]  /*0fd0*/  CS2R.32 R68, SR_CgaSize ;  /* 0x0000000000447805 */ /* 0x000fca0000008a00 */
[----:B------:R-:W-:-:S05]  /*0fe0*/  IMAD R68, R68, -0xa0, RZ ;  /* 0xffffff6044447824 */ /* 0x000fca00078e02ff */
[----:B------:R-:W-:-:S14]  /*0ff0*/  R2UR UR8, R68 ;  /* 0x00000000440872ca */ /* 0x000fdc00000e0000 */
[----:B------:R-:W3:Y:S01]  /*1000*/  LDCU UR8, c[0x0][UR8+0x2b0] ;  /* 0x00005600080877ac */ /* 0x000ee20008000800 */
[----:B------:R-:W-:Y:S01]  /*1010*/  UISETP.NE.AND UP2, UPT, UR10, 0x2, UPT ;  /* 0x000000020a00788c */ /* 0x000fe2000bf45270 */
[----:B------:R-:W2:Y:S01]  /*1020*/  LDC R9, c[0x0][0xb24] ;  /* 0x0002c900ff097b82 */ /* 0x000ea20000000800 */
[----:B------:R-:W-:-:S05]  /*1030*/  CS2R.32 R2, SR_CgaSize ;  /* 0x0000000000027805 */ /* 0x000fca0000008a00 */
[----:B------:R-:W-:-:S06]  /*1040*/  IMAD R2, R2, -0xa0, RZ ;  /* 0xffffff6002027824 */ /* 0x000fcc00078e02ff */
[----:B------:R-:W3:Y:S08]  /*1050*/  LDC R2, c[0x0][R2+0x2a0] ;  /* 0x0000a80002027b82 */ /* 0x000ef00000000800 */
[----:B------:R-:W3:Y:S01]  /*1060*/  LDC R26, c[0x0][0xb24] ;  /* 0x0002c900ff1a7b82 */ /* 0x000ee20000000800 */
[----:B-1----:R-:W-:-:S07]  /*1070*/  I2FP.F32.U32 R3, R69 ;  /* 0x0000004500037245 */ /* 0x002fce0000201000 */
[----:B------:R-:W1:Y:S01]  /*1080*/  S2UR UR36, SR_CTAID.Z ;  /* 0x00000000002479c3 */ /* 0x000e620000002700 */
[----:B--2---:R-:W-:Y:S01]  /*1090*/  ISETP.GE.AND P0, PT, R9, 0x1, PT ;  /* 0x000000010900780c */ /* 0x004fe20003f06270 */
[----:B----4-:R-:W-:Y:S01]  /*10a0*/  IMAD.MOV.U32 R63, RZ, RZ, R11 ;  /* 0x000000ffff3f7224 */ /* 0x010fe200078e000b */
[----:B------:R-:W-:Y:S01]  /*10b0*/  I2FP.F32.U32 R4, R11 ;  /* 0x0000000b00047245 */ /* 0x000fe20000201000 */
[----:B------:R-:W-:Y:S01]  /*10c0*/  FMUL R3, R3, UR6 ;  /* 0x0000000603037c20 */ /* 0x000fe20008400000 */
[----:B------:R-:W2:Y:S03]  /*10d0*/  LDCU UR6, c[0x0][0xb30] ;  /* 0x00016600ff0677ac */ /* 0x000ea60008000800 */
[----:B---3--:R-:W-:Y:S01]  /*10e0*/  FMUL R4, R4, UR8 ;  /* 0x0000000804047c20 */ /* 0x008fe20008400000 */
[----:B------:R-:W3:Y:S08]  /*10f0*/  F2I.U32.TRUNC.NTZ R62, R3 ;  /* 0x00000003003e7305 */ /* 0x000ef0000020f000 */
[----:B------:R-:W4:Y:S01]  /*1100*/  F2I.U32.TRUNC.NTZ R68, R4 ;  /* 0x0000000400447305 */ /* 0x000f22000020f000 */
[----:B--2---:R-:W-:Y:S01]  /*1110*/  UISETP.NE.AND UP3, UPT, UR6, 0x1, UPT ;  /* 0x000000010600788c */ /* 0x004fe2000bf65270 */
[----:B---3--:R-:W-:-:S05]  /*1120*/  IADD3 R62, PT, PT, -R62, RZ, RZ ;  /* 0x000000ff3e3e7210 */ /* 0x008fca0007ffe1ff */
[----:B------:R-:W-:Y:S01]  /*1130*/  IMAD R62, R0, R62, R69 ;  /* 0x0000003e003e7224 */ /* 0x000fe200078e0245 */
[----:B------:R-:W-:Y:S01]  /*1140*/  PRMT R0, RZ, 0x7610, R0 ;  /* 0x00007610ff007816 */ /* 0x000fe20000000000 */
[----:B----4-:R-:W-:-:S04]  /*1150*/  IMAD.MOV R68, RZ, RZ, -R68 ;  /* 0x000000ffff447224 */ /* 0x010fc800078e0a44 */
[----:B------:R-:W-:Y:S01]  /*1160*/  IMAD R68, R2, R68, R11 ;  /* 0x0000004402447224 */ /* 0x000fe200078e020b */
[----:B-1----:R-:W-:Y:S06]  /*1170*/  BRA.U UP4, `(.L_x_18) ;  /* 0x0000000104247547 */ /* 0x002fec000b800000 */
[----:B------:R-:W-:Y:S01]  /*1180*/  ISETP.NE.AND P1, PT, R62, RZ, PT ;  /* 0x000000ff3e00720c */ /* 0x000fe20003f25270 */
[----:B------:R-:W-:Y:S01]  /*1190*/  IMAD.MOV.U32 R0, RZ, RZ, 0x3 ;  /* 0x00000003ff007424 */ /* 0x000fe200078e00ff */
[C---:B------:R-:W-:Y:S02]  /*11a0*/  LOP3.LUT R3, R68.reuse, 0xfffffffe, RZ, 0xc0, !PT ;  /* 0xfffffffe44037812 */ /* 0x040fe400078ec0ff */
[----:B------:R-:W-:Y:S02]  /*11b0*/  ISETP.LT.U32.OR P1, PT, R68, 0x2, !P1 ;  /* 0x000000024400780c */ /* 0x000fe40004f21470 */
[----:B------:R-:W-:Y:S02]  /*11c0*/  SHF.L.U32 R0, R0, R3, RZ ;  /* 0x0000000300007219 */ /* 0x000fe400000006ff */
[----:B------:R-:W-:Y:S02]  /*11d0*/  SEL R5, RZ, 0x1, !P1 ;  /* 0x00000001ff057807 */ /* 0x000fe40004800000 */
[----:B------:R-:W-:-:S05]  /*11e0*/  SEL R2, RZ, 0x2, !P1 ;  /* 0x00000002ff027807 */ /* 0x000fca0004800000 */
[----:B------:R-:W-:-:S05]  /*11f0*/  IMAD.IADD R2, R5, 0x1, R2 ;  /* 0x0000000105027824 */ /* 0x000fca00078e0202 */
[----:B------:R-:W-:Y:S02]  /*1200*/  PRMT R8, R2, 0x7610, R8 ;  /* 0x0000761002087816 */ /* 0x000fe40000000008 */
.L_x_18:
[----:B------:R-:W-:Y:S05]  /*1210*/  @!P0 BRA `(.L_x_19) ;  /* 0x0000000000b88947 */ /* 0x000fea0003800000 */
[----:B------:R-:W1:Y:S01]  /*1220*/  LDC.64 R4, c[0x0][0xb18] ;  /* 0x0002c600ff047b82 */ /* 0x000e620000000a00 */
[----:B------:R-:W-:-:S07]  /*1230*/  ISETP.NE.AND P0, PT, R9, 0x1, PT ;  /* 0x000000010900780c */ /* 0x000fce0003f05270 */
[----:B------:R-:W2:Y:S08]  /*1240*/  LDC R14, c[0x0][0xb0c] ;  /* 0x0002c300ff0e7b82 */ /* 0x000eb00000000800 */
[----:B------:R-:W3:Y:S08]  /*1250*/  LDC R13, c[0x0][0x370] ;  /* 0x0000dc00ff0d7b82 */ /* 0x000ef00000000800 */
[----:B------:R-:W4:Y:S01]  /*1260*/  LDC R16, c[0x0][0x374] ;  /* 0x0000dd00ff107b82 */ /* 0x000f220000000800 */
[----:B-1----:R-:W-:-:S07]  /*1270*/  ISETP.NE.AND P1, PT, R4, 0x1, PT ;  /* 0x000000010400780c */ /* 0x002fce0003f25270 */
[----:B------:R-:W3:Y:S01]  /*1280*/  LDC.64 R6, c[0x0][0xb10] ;  /* 0x0002c400ff067b82 */ /* 0x000ee20000000a00 */
[----:B--2---:R-:W-:-:S07]  /*1290*/  ISETP.NE.AND P2, PT, R14, 0x1, PT ;  /* 0x000000010e00780c */ /* 0x004fce0003f45270 */
[----:B------:R-:W1:Y:S08]  /*12a0*/  LDC R12, c[0x0][0xb20] ;  /* 0x0002c800ff0c7b82 */ /* 0x000e700000000800 */
[----:B------:R-:W2:Y:S01]  /*12b0*/  LDC.64 R2, c[0x0][0xb28] ;  /* 0x0002ca00ff027b82 */ /* 0x000ea20000000a00 */
[----:B----4-:R-:W-:-:S04]  /*12c0*/  IMAD.HI.U32 R15, R16, R5, RZ ;  /* 0x00000005100f7227 */ /* 0x010fc800078e00ff */
[----:B------:R-:W-:-:S04]  /*12d0*/  IMAD.HI.U32 R5, R69, R5, RZ ;  /* 0x0000000545057227 */ /* 0x000fc800078e00ff */
[----:B---3--:R-:W-:-:S04]  /*12e0*/  IMAD.HI.U32 R18, R13, R6, RZ ;  /* 0x000000060d127227 */ /* 0x008fc800078e00ff */
[----:B------:R-:W-:Y:S01]  /*12f0*/  IMAD.HI.U32 R20, R11, R6, RZ ;  /* 0x000000060b147227 */ /* 0x000fe200078e00ff */
[-C--:B------:R-:W-:Y:S02]  /*1300*/  @P2 SHF.R.U32.HI R13, RZ, R7.reuse, R18 ;  /* 0x00000007ff0d2219 */ /* 0x080fe40000011612 */
[-C--:B-1----:R-:W-:Y:S02]  /*1310*/  @P1 SHF.R.U32.HI R16, RZ, R12.reuse, R15 ;  /* 0x0000000cff101219 */ /* 0x082fe4000001160f */
[----:B------:R-:W-:Y:S02]  /*1320*/  SHF.R.U32.HI R12, RZ, R12, R5 ;  /* 0x0000000cff0c7219 */ /* 0x000fe40000011605 */
[----:B------:R-:W-:Y:S02]  /*1330*/  SHF.R.U32.HI R20, RZ, R7, R20 ;  /* 0x00000007ff147219 */ /* 0x000fe40000011614 */
[----:B------:R-:W-:Y:S01]  /*1340*/  SEL R5, R69, R12, !P1 ;  /* 0x0000000c45057207 */ /* 0x000fe20004800000 */
[----:B--2---:R-:W-:Y:S01]  /*1350*/  IMAD.HI.U32 R18, R16, R2, RZ ;  /* 0x0000000210127227 */ /* 0x004fe200078e00ff */
[----:B------:R-:W-:-:S02]  /*1360*/  SEL R63, R11, R20, !P2 ;  /* 0x000000140b3f7207 */ /* 0x000fc40005000000 */
[----:B------:R-:W-:Y:S01]  /*1370*/  IADD3 R7, PT, PT, -R5, RZ, RZ ;  /* 0x000000ff05077210 */ /* 0x000fe20007ffe1ff */
[----:B------:R-:W-:Y:S01]  /*1380*/  IMAD.HI.U32 R6, R13, R2, RZ ;  /* 0x000000020d067227 */ /* 0x000fe200078e00ff */
[----:B------:R-:W-:-:S03]  /*1390*/  @P0 SHF.R.U32.HI R16, RZ, R3, R18 ;  /* 0x00000003ff100219 */ /* 0x000fc60000011612 */
[----:B------:R-:W-:Y:S01]  /*13a0*/  IMAD R7, R4, R7, R69 ;  /* 0x0000000704077224 */ /* 0x000fe200078e0245 */
[----:B------:R-:W-:Y:S01]  /*13b0*/  @P0 SHF.R.U32.HI R13, RZ, R3, R6 ;  /* 0x00000003ff0d0219 */ /* 0x000fe20000011606 */
[----:B------:R-:W-:-:S04]  /*13c0*/  IMAD R16, R16, R9, RZ ;  /* 0x0000000910107224 */ /* 0x000fc800078e02ff */
[----:B------:R-:W-:Y:S01]  /*13d0*/  IMAD R6, R13, R9, RZ ;  /* 0x000000090d067224 */ /* 0x000fe200078e02ff */
[----:B------:R-:W-:-:S04]  /*13e0*/  ISETP.GE.AND P1, PT, R5, R16, PT ;  /* 0x000000100500720c */ /* 0x000fc80003f26270 */
[----:B------:R-:W-:Y:S01]  /*13f0*/  ISETP.GE.OR P1, PT, R63, R6, P1 ;  /* 0x000000063f00720c */ /* 0x000fe20000f26670 */
[----:B------:R-:W-:-:S05]  /*1400*/  IMAD.HI.U32 R6, R5, R2, RZ ;  /* 0x0000000205067227 */ /* 0x000fca00078e00ff */
[----:B------:R-:W-:-:S04]  /*1410*/  SHF.R.U32.HI R6, RZ, R3, R6 ;  /* 0x00000003ff067219 */ /* 0x000fc80000011606 */
[----:B------:R-:W-:-:S03]  /*1420*/  SEL R6, R5, R6, !P0 ;  /* 0x0000000605067207 */ /* 0x000fc60004000000 */
[----:B------:R-:W-:Y:S01]  /*1430*/  @!P1 IMAD.HI.U32 R12, R63, R2, RZ ;  /* 0x000000023f0c9227 */ /* 0x000fe200078e00ff */
[----:B------:R-:W-:-:S04]  /*1440*/  IADD3 R2, PT, PT, -R6, RZ, RZ ;  /* 0x000000ff06027210 */ /* 0x000fc80007ffe1ff */
[----:B------:R-:W-:Y:S01]  /*1450*/  @!P1 SHF.R.U32.HI R12, RZ, R3, R12 ;  /* 0x00000003ff0c9219 */ /* 0x000fe2000001160c */
[----:B------:R-:W-:-:S03]  /*1460*/  IMAD R2, R9, R2, R5 ;  /* 0x0000000209027224 */ /* 0x000fc600078e0205 */
[----:B------:R-:W-:-:S05]  /*1470*/  @!P1 SEL R3, R63, R12, !P0 ;  /* 0x0000000c3f039207 */ /* 0x000fca0004000000 */
[--C-:B------:R-:W-:Y:S02]  /*1480*/  @!P1 IMAD.IADD R6, R6, 0x1, -R3.reuse ;  /* 0x0000000106069824 */ /* 0x100fe400078e0a03 */
[----:B------:R-:W-:Y:S01]  /*1490*/  @!P1 IMAD R3, R2, R13, R3 ;  /* 0x0000000d02039224 */ /* 0x000fe200078e0203 */
[----:B------:R-:W-:Y:S01]  /*14a0*/  IADD3 R2, PT, PT, -R63, RZ, RZ ;  /* 0x000000ff3f027210 */ /* 0x000fe20007ffe1ff */
[----:B------:R-:W-:Y:S02]  /*14b0*/  @!P1 IMAD R5, R6, R9, R63 ;  /* 0x0000000906059224 */ /* 0x000fe400078e023f */
[----:B------:R-:W-:Y:S02]  /*14c0*/  @!P1 IMAD.MOV.U32 R63, RZ, RZ, R3 ;  /* 0x000000ffff3f9224 */ /* 0x000fe400078e0003 */
[----:B------:R-:W-:Y:S02]  /*14d0*/  IMAD R2, R14, R2, R11 ;  /* 0x000000020e027224 */ /* 0x000fe400078e020b */
[----:B------:R-:W-:-:S02]  /*14e0*/  IMAD R69, R5, R4, R7 ;  /* 0x0000000405457224 */ /* 0x000fc400078e0207 */
[----:B------:R-:W-:Y:S02]  /*14f0*/  IMAD R63, R63, R14, R2 ;  /* 0x0000000e3f3f7224 */ /* 0x000fe400078e0202 */
.L_x_19:
[----:B------:R-:W-:Y:S05]  /*1500*/  BRA.U UP3, `(.L_x_20) ;  /* 0x0000000103407547 */ /* 0x000fea000b800000 */
[----:B------:R-:W1:Y:S08]  /*1510*/  LDC.64 R2, c[0x0][0xb18] ;  /* 0x0002c600ff027b82 */ /* 0x000e700000000a00 */
[----:B------:R-:W2:Y:S08]  /*1520*/  LDC.64 R4, c[0x0][0xb10] ;  /* 0x0002c400ff047b82 */ /* 0x000eb00000000a00 */
[----:B------:R-:W3:Y:S08]  /*1530*/  LDC R6, c[0x0][0xb20] ;  /* 0x0002c800ff067b82 */ /* 0x000ef00000000800 */
[----:B------:R-:W4:Y:S01]  /*1540*/  LDC R12, c[0x0][0xb0c] ;  /* 0x0002c300ff0c7b82 */ /* 0x000f220000000800 */
[----:B-1----:R-:W-:Y:S01]  /*1550*/  IMAD.HI.U32 R3, R69, R3, RZ ;  /* 0x0000000345037227 */ /* 0x002fe200078e00ff */
[----:B------:R-:W-:-:S03]  /*1560*/  ISETP.NE.AND P0, PT, R2, 0x1, PT ;  /* 0x000000010200780c */ /* 0x000fc60003f05270 */
[----:B--2---:R-:W-:-:S05]  /*1570*/  IMAD.HI.U32 R4, R63, R4, RZ ;  /* 0x000000043f047227 */ /* 0x004fca00078e00ff */
[----:B------:R-:W-:Y:S02]  /*1580*/  SHF.R.U32.HI R4, RZ, R5, R4 ;  /* 0x00000005ff047219 */ /* 0x000fe40000011604 */
[----:B---3--:R-:W-:-:S04]  /*1590*/  SHF.R.U32.HI R6, RZ, R6, R3 ;  /* 0x00000006ff067219 */ /* 0x008fc80000011603 */
[----:B------:R-:W-:Y:S02]  /*15a0*/  SEL R3, R69, R6, !P0 ;  /* 0x0000000645037207 */ /* 0x000fe40004000000 */
[----:B----4-:R-:W-:-:S04]  /*15b0*/  ISETP.NE.AND P1, PT, R12, 0x1, PT ;  /* 0x000000010c00780c */ /* 0x010fc80003f25270 */
[----:B------:R-:W-:-:S05]  /*15c0*/  SEL R6, R63, R4, !P1 ;  /* 0x000000043f067207 */ /* 0x000fca0004800000 */
[----:B------:R-:W-:Y:S02]  /*15d0*/  IMAD.IADD R4, R3, 0x1, -R6 ;  /* 0x0000000103047824 */ /* 0x000fe400078e0a06 */
[----:B------:R-:W-:Y:S02]  /*15e0*/  IMAD.IADD R3, R6, 0x1, -R3 ;  /* 0x0000000106037824 */ /* 0x000fe400078e0a03 */
[----:B------:R-:W-:Y:S02]  /*15f0*/  IMAD R63, R4, R12, R63 ;  /* 0x0000000c043f7224 */ /* 0x000fe400078e023f */
[----:B------:R-:W-:Y:S02]  /*1600*/  IMAD R69, R3, R2, R69 ;  /* 0x0000000203457224 */ /* 0x000fe400078e0245 */
.L_x_20:
[----:B------:R-:W-:Y:S05]  /*1610*/  BRA.U !UP1, `(.L_x_21) ;  /* 0x00000001090c7547 */ /* 0x000fea000b800000 */
[----:B------:R-:W-:Y:S01]  /*1620*/  UCGABAR_WAIT ;  /* 0x0000000000007dc7 */ /* 0x000fe20008000000 */
[----:B------:R-:W-:Y:S01]  /*1630*/  CCTL.IVALL ;  /* 0x00000000ff00798f */ /* 0x000fe20002000000 */
[----:B------:R-:W-:Y:S05]  /*1640*/  BRA `(.L_x_22) ;  /* 0x0000000000047947 */ /* 0x000fea0003800000 */
.L_x_21:
[----:B------:R-:W-:Y:S06]  /*1650*/  BAR.SYNC.DEFER_BLOCKING 0x0 ;  /* 0x0000000000007b1d */ /* 0x000fec0000010000 */
.L_x_22:
[----:B------:R-:W-:Y:S05]  /*1660*/  BRA.U UP2, `(.L_x_23) ;  /* 0x0000001502d87547 */ /* 0x000fea000b800000 */
[----:B------:R-:W1:Y:S01]  /*1670*/  LDCU UR15, c[0x0][0x38c] ;  /* 0x00007180ff0f77ac */ /* 0x000e620008000800 */
[----:B------:R-:W2:Y:S01]  /*1680*/  LDC R9, c[0x0][0x370] ;  /* 0x0000dc00ff097b82 */ /* 0x000ea20000000800 */
[C---:B------:R-:W-:Y:S01]  /*1690*/  IMAD.SHL.U32 R17, R11.reuse, 0x8, RZ ;  /* 0x000000080b117824 */ /* 0x040fe200078e00ff */
[----:B------:R-:W-:Y:S01]  /*16a0*/  PLOP3.LUT P1, PT, PT, PT, UP5, 0x80, 0x8 ;  /* 0x000000000008781c */ /* 0x000fe20003f2f058 */
[----:B------:R-:W-:Y:S01]  /*16b0*/  HFMA2 R15, -RZ, RZ, 0, 5.9604644775390625e-08 ;  /* 0x00000001ff0f7431 */ /* 0x000fe200000001ff */
[----:B------:R-:W-:Y:S01]  /*16c0*/  UISETP.NE.AND UP1, UPT, UR10, URZ, UPT ;  /* 0x000000ff0a00728c */ /* 0x000fe2000bf25270 */
[----:B------:R-:W-:Y:S01]  /*16d0*/  HFMA2 R12, -RZ, RZ, 0, 0 ;  /* 0x00000000ff0c7431 */ /* 0x000fe200000001ff */
[----:B------:R-:W-:Y:S01]  /*16e0*/  ISETP.NE.AND P4, PT, R10, RZ, P5 ;  /* 0x000000ff0a00720c */ /* 0x000fe20002f85270 */
[----:B------:R-:W-:Y:S01]  /*16f0*/  IMAD.SHL.U32 R16, R11, 0x80, RZ ;  /* 0x000000800b107824 */ /* 0x000fe200078e00ff */
[----:B------:R-:W3:Y:S01]  /*1700*/  LDC R0, c[0x0][0x374] ;  /* 0x0000dd00ff007b82 */ /* 0x000ee20000000800 */
[----:B------:R-:W-:Y:S01]  /*1710*/  PLOP3.LUT P1, PT, P1, PT, PT, 0x8, 0x80 ;  /* 0x000000000080781c */ /* 0x000fe20000f2e170 */
[----:B------:R-:W-:Y:S01]  /*1720*/  IMAD.MOV.U32 R14, RZ, RZ, RZ ;  /* 0x000000ffff0e7224 */ /* 0x000fe200078e00ff */
[----:B------:R-:W-:Y:S01]  /*1730*/  MOV R8, 0x1 ;  /* 0x0000000100087802 */ /* 0x000fe20000000f00 */
[----:B------:R-:W-:Y:S01]  /*1740*/  IMAD.MOV.U32 R10, RZ, RZ, RZ ;  /* 0x000000ffff0a7224 */ /* 0x000fe200078e00ff */
[----:B------:R-:W-:Y:S01]  /*1750*/  LOP3.LUT R17, R17, 0x8, RZ, 0xc0, !PT ;  /* 0x0000000811117812 */ /* 0x000fe200078ec0ff */
[----:B------:R-:W4:Y:S01]  /*1760*/  LDCU.64 UR24, c[0x0][0x348] ;  /* 0x00006900ff1877ac */ /* 0x000f220008000a00 */
[----:B-1----:R-:W-:-:S02]  /*1770*/  UIADD3 UR4, UPT, UPT, UR15, 0x3f, URZ ;  /* 0x0000003f0f047890 */ /* 0x002fc4000fffe0ff */
[----:B------:R-:W-:Y:S02]  /*1780*/  USEL UR7, UR7, 0x2, UP1 ;  /* 0x0000000207077887 */ /* 0x000fe40008800000 */
[----:B------:R-:W-:Y:S01]  /*1790*/  USHF.R.S32.HI UR22, URZ, 0x1f, UR4 ;  /* 0x0000001fff167899 */ /* 0x000fe20008011404 */
[----:B------:R-:W-:-:S03]  /*17a0*/  UMOV UR13, URZ ;  /* 0x000000ff000d7c82 */ /* 0x000fc60008000000 */
[----:B------:R-:W-:Y:S02]  /*17b0*/  ULEA.HI UR22, UR22, UR4, URZ, 0x6 ;  /* 0x0000000416167291 */ /* 0x000fe4000f8f30ff */
[----:B------:R-:W-:Y:S02]  /*17c0*/  UIADD3 UR4, UPT, UPT, UR15, -0x1, URZ ;  /* 0xffffffff0f047890 */ /* 0x000fe4000fffe0ff */
[----:B------:R-:W-:Y:S02]  /*17d0*/  USHF.R.S32.HI UR22, URZ, 0x6, UR22 ;  /* 0x00000006ff167899 */ /* 0x000fe40008011416 */
[----:B------:R-:W-:Y:S02]  /*17e0*/  UISETP.GE.U32.AND UP2, UPT, UR4, -0x7f, UPT ;  /* 0xffffff810400788c */ /* 0x000fe4000bf46070 */
[----:B------:R-:W-:Y:S02]  /*17f0*/  UISETP.LT.U32.AND UP0, UPT, UR22, 0xc, UPT ;  /* 0x0000000c1600788c */ /* 0x000fe4000bf01070 */
[----:B------:R-:W-:-:S02]  /*1800*/  UIADD3 UR15, UPT, UPT, UR15, 0x7e, URZ ;  /* 0x0000007e0f0f7890 */ /* 0x000fc4000fffe0ff */
[----:B------:R-:W-:-:S04]  /*1810*/  USEL UR21, UR22, 0xc, UP0 ;  /* 0x0000000c16157887 */ /* 0x000fc80008000000 */
[----:B------:R-:W-:Y:S02]  /*1820*/  UIADD3 UR6, UPT, UPT, UR21, -0x1, URZ ;  /* 0xffffffff15067890 */ /* 0x000fe4000fffe0ff */
[----:B------:R-:W-:Y:S02]  /*1830*/  @UP2 UIADD3 UR6, UPT, UPT, UR21, URZ, URZ ;  /* 0x000000ff15062290 */ /* 0x000fe4000fffe0ff */
[----:B------:R-:W-:Y:S02]  /*1840*/  UIADD3 UR14, UPT, UPT, UR22, -UR21, URZ ;  /* 0x80000015160e7290 */ /* 0x000fe4000fffe0ff */
[----:B------:R-:W-:Y:S02]  /*1850*/  UIADD3 UR5, UPT, UPT, UR6, 0x1, URZ ;  /* 0x0000000106057890 */ /* 0x000fe4000fffe0ff */
[----:B--2-4-:R-:W-:-:S12]  /*1860*/  UIADD3 UR6, UPT, UPT, -UR6, URZ, URZ ;  /* 0x000000ff06067290 */ /* 0x014fd8000fffe1ff */
.L_x_43:
[----:B------:R-:W-:Y:S01]  /*1870*/  UISETP.NE.AND UP0, UPT, UR37, URZ, UPT ;  /* 0x000000ff2500728c */ /* 0x000fe2000bf05270 */
[----:B------:R-:W1:Y:S08]  /*1880*/  S2UR UR37, SR_CgaCtaId ;  /* 0x00000000002579c3 */ /* 0x000e700000008800 */
[----:B------:R-:W-:Y:S05]  /*1890*/  BRA.U UP0, `(.L_x_24) ;  /* 0x0000000100347547 */ /* 0x000fea000b800000 */
[----:B------:R-:W2:Y:S01]  /*18a0*/  S2R R2, SR_CgaCtaId ;  /* 0x0000000000027919 */ /* 0x000ea20000008800 */
[----:B------:R-:W-:-:S04]  /*18b0*/  MOV R3, 0x400 ;  /* 0x0000040000037802 */ /* 0x000fc80000000f00 */
[----:B--2---:R-:W-:Y:S02]  /*18c0*/  LEA R3, R2, R3, 0x18 ;  /* 0x0000000302037211 */ /* 0x004fe400078ec0ff */
[----:B------:R-:W-:-:S03]  /*18d0*/  SHF.L.U32 R2, R8, 0x1f, RZ ;  /* 0x0000001f08027819 */ /* 0x000fc600000006ff */
[----:B------:R-:W-:-:S04]  /*18e0*/  IMAD R3, R10, 0x8, R3 ;  /* 0x000000080a037824 */ /* 0x000fc800078e0203 */
[----:B------:R-:W2:Y:S02]  /*18f0*/  SYNCS.PHASECHK.TRANS64.TRYWAIT P0, [R3+URZ+0x160], R2 ;  /* 0x00016002030075a7 */ /* 0x000ea400080011ff */
[----:B--2---:R-:W-:Y:S05]  /*1900*/  @!P0 BRA `(.L_x_25) ;  /* 0x0000005000f88947 */ /* 0x004fea0003800000 */
.L_x_129:
[----:B------:R-:W-:Y:S01]  /*1910*/  VIADD R10, R10, 0x1 ;  /* 0x000000010a0a7836 */ /* 0x000fe20000000000 */
[----:B------:R2:W-:Y:S04]  /*1920*/  SYNCS.ARRIVE.TRANS64.A1T0 RZ, [R3+URZ+0x150], RZ ;  /* 0x000150ff03ff79a7 */ /* 0x0005e800081000ff */
[----:B------:R-:W-:-:S04]  /*1930*/  ISETP.NE.AND P0, PT, R10, 0x2, PT ;  /* 0x000000020a00780c */ /* 0x000fc80003f05270 */
[----:B------:R-:W-:Y:S02]  /*1940*/  SEL R10, R10, RZ, P0 ;  /* 0x000000ff0a0a7207 */ /* 0x000fe40000000000 */
[----:B--2---:R-:W-:-:S04]  /*1950*/  SEL R3, RZ, 0x1, P0 ;  /* 0x00000001ff037807 */ /* 0x004fc80000000000 */
[----:B------:R-:W-:-:S07]  /*1960*/  LOP3.LUT R8, R8, R3, RZ, 0x3c, !PT ;  /* 0x0000000308087212 */ /* 0x000fce00078e3cff */
.L_x_24:
[----:B------:R-:W-:Y:S01]  /*1970*/  UMOV UR4, 0x400 ;  /* 0x0000040000047882 */ /* 0x000fe20000000000 */
[----:B------:R-:W-:Y:S01]  /*1980*/  LEA.HI R3, R63, R63, RZ, 0x1 ;  /* 0x0000003f3f037211 */ /* 0x000fe200078f08ff */
[----:B-1----:R-:W-:Y:S01]  /*1990*/  ULEA UR4, UR37, UR4, 0x18 ;  /* 0x0000000425047291 */ /* 0x002fe2000f8ec0ff */
[----:B------:R-:W-:Y:S01]  /*19a0*/  SHF.L.U32 R2, R15, 0x1f, RZ ;  /* 0x0000001f0f027819 */ /* 0x000fe200000006ff */
[----:B------:R-:W-:Y:S01]  /*19b0*/  UISETP.GE.U32.AND UP0, UPT, UR15, 0x7f, UPT ;  /* 0x0000007f0f00788c */ /* 0x000fe2000bf06070 */
[----:B------:R-:W-:Y:S01]  /*19c0*/  R2UR UR35, R16 ;  /* 0x00000000102372ca */ /* 0x000fe200000e0000 */
[----:B------:R-:W-:Y:S01]  /*19d0*/  ULEA UR8, UR13, UR4, 0x3 ;  /* 0x000000040d087291 */ /* 0x000fe2000f8e18ff */
[----:B------:R-:W-:Y:S01]  /*19e0*/  IMAD.SHL.U32 R3, R3, 0x80, RZ ;  /* 0x0000008003037824 */ /* 0x000fe200078e00ff */
[----:B------:R-:W-:Y:S01]  /*19f0*/  R2UR UR11, R17 ;  /* 0x00000000110b72ca */ /* 0x000fe200000e0000 */
[----:B------:R-:W-:-:S03]  /*1a00*/  UMOV UR23, URZ ;  /* 0x000000ff00177c82 */ /* 0x000fc60008000000 */
[----:B------:R-:W-:-:S03]  /*1a10*/  LOP3.LUT R3, R3, 0xffffff00, RZ, 0xc0, !PT ;  /* 0xffffff0003037812 */ /* 0x000fc600078ec0ff */
[----:B------:R1:W2:Y:S01]  /*1a20*/  SYNCS.PHASECHK.TRANS64.TRYWAIT P0, [UR8+0x60], R2 ;  /* 0x00006002ff0075a7 */ /* 0x0002a20008001108 */
[----:B------:R-:W-:Y:S02]  /*1a30*/  R2UR UR9, R3 ;  /* 0x00000000030972ca */ /* 0x000fe400000e0000 */
[----:B------:R-:W-:-:S11]  /*1a40*/  R2UR UR8, R69 ;  /* 0x00000000450872ca */ /* 0x000fd600000e0000 */
[----:B------:R-:W-:Y:S02]  /*1a50*/  ULOP3.LUT UR35, UR9, 0x80, UR35, 0xf8, !UPT ;  /* 0x0000008009237892 */ /* 0x000fe4000f8ef823 */
[----:B------:R-:W-:Y:S01]  /*1a60*/  ULEA UR11, UR8, UR11, 0x4 ;  /* 0x0000000b080b7291 */ /* 0x000fe2000f8e20ff */
[----:B------:R-:W-:Y:S11]  /*1a70*/  BRA.U !UP0, `(.L_x_26) ;  /* 0x0000000108c07547 */ /* 0x000ff6000b800000 */
[----:B------:R-:W-:Y:S01]  /*1a80*/  UMOV UR16, UR6 ;  /* 0x0000000600107c82 */ /* 0x000fe20008000000 */
[----:B------:R-:W-:Y:S01]  /*1a90*/  UMOV UR17, UR13 ;  /* 0x0000000d00117c82 */ /* 0x000fe20008000000 */
[----:B------:R-:W-:-:S05]  /*1aa0*/  UMOV UR34, URZ ;  /* 0x000000ff00227c82 */ /* 0x000fca0008000000 */
.L_x_32:
[----:B------:R-:W-:Y:S01]  /*1ab0*/  ULEA UR33, UR17, UR4, 0x3 ;  /* 0x0000000411217291 */ /* 0x000fe2000f8e18ff */
[----:B------:R-:W-:Y:S01]  /*1ac0*/  @P5 MOV R3, 0x8800 ;  /* 0x0000880000035802 */ /* 0x000fe20000000f00 */
[----:B-12-4-:R-:W-:Y:S10]  /*1ad0*/  @P0 BRA `(.L_x_27) ;  /* 0x00000000000c0947 */ /* 0x016ff40003800000 */
[----:B------:R-:W-:-:S04]  /*1ae0*/  SHF.L.U32 R5, R15, 0x1f, RZ ;  /* 0x0000001f0f057819 */ /* 0x000fc800000006ff */
[----:B------:R-:W2:Y:S02]  /*1af0*/  SYNCS.PHASECHK.TRANS64.TRYWAIT P0, [UR33+0x60], R5 ;  /* 0x00006005ff0075a7 */ /* 0x000ea40008001121 */
[----:B--2---:R-:W-:Y:S05]  /*1b00*/  @!P0 BRA `(.L_x_28) ;  /* 0x00000050008c8947 */ /* 0x004fea0003800000 */
.L_x_27:
[----:B------:R2:W-:Y:S01]  /*1b10*/  @P5 SYNCS.ARRIVE.TRANS64 RZ, [UR33], R3 ;  /* 0x00000003ffff59a7 */ /* 0x0005e20008000021 */
[----:B------:R-:W-:Y:S02]  /*1b20*/  ULOP3.LUT UR8, UR7, 0x2, URZ, 0xfc, !UPT ;  /* 0x0000000207087892 */ /* 0x000fe4000f8efcff */
[----:B------:R-:W-:Y:S02]  /*1b30*/  UIADD3 UR16, UPT, UPT, UR16, 0x1, URZ ;  /* 0x0000000110107890 */ /* 0x000fe4000fffe0ff */
[----:B------:R-:W-:Y:S02]  /*1b40*/  UISETP.NE.AND UP0, UPT, UR8, 0x2, UPT ;  /* 0x000000020800788c */ /* 0x000fe4000bf05270 */
[----:B------:R-:W-:-:S07]  /*1b50*/  UISETP.NE.AND UP2, UPT, UR16, 0x1, UPT ;  /* 0x000000011000788c */ /* 0x000fce000bf45270 */
[----:B------:R-:W-:Y:S05]  /*1b60*/  BRA.U UP0, `(.L_x_29) ;  /* 0x0000000100047547 */ /* 0x000fea000b800000 */
[----:B------:R-:W-:Y:S05]  /*1b70*/  BPT.TRAP 0x1 ;  /* 0x000000040000795c */ /* 0x000fea0000300000 */
.L_x_29:
[----:B------:R-:W-:Y:S04]  /*1b80*/  BSSY.RECONVERGENT B0, `(.L_x_30) ;  /* 0x0000003000007945 */ /* 0x000fe80003800200 */
[----:B------:R-:W-:Y:S05]  /*1b90*/  @!P4 BRA `(.L_x_31) ;  /* 0x000000000004c947 */ /* 0x000fea0003800000 */
[----:B------:R-:W-:Y:S05]  /*1ba0*/  BPT.TRAP 0x1 ;  /* 0x000000040000795c */ /* 0x000fea0000300000 */
.L_x_31:
[----:B------:R-:W-:Y:S05]  /*1bb0*/  BSYNC.RECONVERGENT B0 ;  /* 0x0000000000007941 */ /* 0x000fea0003800200 */
.L_x_30:
[----:B------:R-:W-:Y:S02]  /*1bc0*/  UIADD3 UR13, UPT, UPT, UR17, 0x1, URZ ;  /* 0x00000001110d7890 */ /* 0x000fe4000fffe0ff */
[----:B------:R-:W-:Y:S02]  /*1bd0*/  ULEA UR32, UR17, UR4, 0xe ;  /* 0x0000000411207291 */ /* 0x000fe4000f8e70ff */
[----:B------:R-:W-:Y:S02]  /*1be0*/  UISETP.NE.AND UP0, UPT, UR13, 0xc, UPT ;  /* 0x0000000c0d00788c */ /* 0x000fe4000bf05270 */
[----:B------:R-:W-:Y:S02]  /*1bf0*/  UIADD3 UR28, UP1, UPT, UR24, 0x80, URZ ;  /* 0x00000080181c7890 */ /* 0x000fe4000ff3e0ff */
[----:B------:R-:W-:Y:S02]  /*1c00*/  USEL UR9, URZ, 0x1, UP0 ;  /* 0x00000001ff097887 */ /* 0x000fe40008000000 */
[----:B------:R-:W-:-:S02]  /*1c10*/  USEL UR13, UR13, URZ, UP0 ;  /* 0x000000ff0d0d7287 */ /* 0x000fc40008000000 */
[----:B------:R-:W-:Y:S02]  /*1c20*/  UIADD3 UR26, UP0, UPT, UR24, 0x180, URZ ;  /* 0x00000180181a7890 */ /* 0x000fe4000ff1e0ff */
[----:B------:R-:W-:Y:S01]  /*1c30*/  ULEA UR8, UR13, UR4, 0x3 ;  /* 0x000000040d087291 */ /* 0x000fe2000f8e18ff */
[----:B------:R-:W-:Y:S01]  /*1c40*/  LOP3.LUT R15, R15, UR9, RZ, 0x3c, !PT ;  /* 0x000000090f0f7c12 */ /* 0x000fe2000f8e3cff */
[----:B------:R-:W-:Y:S02]  /*1c50*/  ULOP3.LUT UR33, UR33, 0xfefffff8, URZ, 0xc0, !UPT ;  /* 0xfefffff821217892 */ /* 0x000fe4000f8ec0ff */
[----:B------:R-:W-:Y:S01]  /*1c60*/  UIADD3.X UR29, UPT, UPT, URZ, UR25, URZ, UP1, !UPT ;  /* 0x00000019ff1d7290 */ /* 0x000fe20008ffe4ff */
[----:B-1----:R-:W-:Y:S01]  /*1c70*/  SHF.L.U32 R2, R15, 0x1f, RZ ;  /* 0x0000001f0f027819 */ /* 0x002fe200000006ff */
[----:B------:R-:W-:Y:S02]  /*1c80*/  UIADD3 UR32, UPT, UPT, UR32, 0x2300, URZ ;  /* 0x0000230020207890 */ /* 0x000fe4000fffe0ff */
[----:B------:R-:W-:Y:S01]  /*1c90*/  UIADD3.X UR27, UPT, UPT, URZ, UR25, URZ, UP0, !UPT ;  /* 0x00000019ff1b7290 */ /* 0x000fe200087fe4ff */
[----:B------:R4:W1:Y:S01]  /*1ca0*/  SYNCS.PHASECHK.TRANS64.TRYWAIT P0, [UR8+0x60], R2 ;  /* 0x00006002ff0075a7 */ /* 0x0008620008001108 */
[----:B------:R-:W-:Y:S01]  /*1cb0*/  ULEA UR8, UR17, UR4, 0xa ;  /* 0x0000000411087291 */ /* 0x000fe2000f8e50ff */
[----:B------:R-:W-:Y:S01]  /*1cc0*/  UMOV UR18, 0x0 ;  /* 0x0000000000127882 */ /* 0x000fe20000000000 */
[----:B------:R-:W-:-:S02]  /*1cd0*/  UMOV UR19, 0x10000000 ;  /* 0x1000000000137882 */ /* 0x000fc40000000000 */
[----:B------:R-:W-:Y:S01]  /*1ce0*/  UIADD3 UR8, UPT, UPT, UR8, 0x32300, URZ ;  /* 0x0003230008087890 */ /* 0x000fe2000fffe0ff */
[----:B------:R2:W-:Y:S01]  /*1cf0*/  UTMALDG.3D.2CTA [UR32], [UR28], desc[UR18] ;  /* 0x000012201c0075b4 */ /* 0x0005e20008211000 */
[----:B------:R-:W-:Y:S01]  /*1d00*/  UMOV UR10, UR34 ;  /* 0x00000022000a7c82 */ /* 0x000fe20008000000 */
[----:B------:R-:W-:Y:S01]  /*1d10*/  UMOV UR12, UR36 ;  /* 0x00000024000c7c82 */ /* 0x000fe20008000000 */
[----:B------:R-:W-:Y:S01]  /*1d20*/  UMOV UR9, UR33 ;  /* 0x0000002100097c82 */ /* 0x000fe20008000000 */
[----:B------:R-:W-:Y:S01]  /*1d30*/  UMOV UR23, UR5 ;  /* 0x0000000500177c82 */ /* 0x000fe20008000000 */
[----:B------:R-:W-:-:S03]  /*1d40*/  UMOV UR17, UR13 ;  /* 0x0000000d00117c82 */ /* 0x000fc60008000000 */
[----:B------:R4:W-:Y:S01]  /*1d50*/  UTMALDG.3D.2CTA [UR8], [UR26], desc[UR18] ;  /* 0x000012081a0075b4 */ /* 0x0009e20008211000 */
[----:B--2---:R-:W-:Y:S01]  /*1d60*/  UIADD3 UR34, UPT, UPT, UR34, 0x40, URZ ;  /* 0x0000004022227890 */ /* 0x004fe2000fffe0ff */
[----:B------:R-:W-:Y:S11]  /*1d70*/  BRA.U UP2, `(.L_x_32) ;  /* 0xfffffffd024c7547 */ /* 0x000ff6000b83ffff */
.L_x_26:
[----:B----4-:R-:W-:Y:S01]  /*1d80*/  ULEA UR8, UR13, UR4, 0x3 ;  /* 0x000000040d087291 */ /* 0x010fe2000f8e18ff */
[----:B-1----:R-:W-:Y:S01]  /*1d90*/  SHF.L.U32 R2, R15, 0x1f, RZ ;  /* 0x0000001f0f027819 */ /* 0x002fe200000006ff */
[----:B------:R-:W-:Y:S01]  /*1da0*/  @!P1 SYNCS.ARRIVE.TRANS64.A1T0 RZ, [UR4+0xe8], RZ ;  /* 0x0000e8ffffff99a7 */ /* 0x000fe20008100004 */
[----:B------:R-:W-:-:S06]  /*1db0*/  UISETP.GT.AND UP0, UPT, UR22, UR21, UPT ;  /* 0x000000151600728c */ /* 0x000fcc000bf04270 */
[----:B--2---:R1:W2:Y:S03]  /*1dc0*/  SYNCS.PHASECHK.TRANS64.TRYWAIT P0, [UR8+0x60], R2 ;  /* 0x00006002ff0075a7 */ /* 0x0042a60008001108 */
[----:B------:R-:W-:Y:S05]  /*1dd0*/  BRA.U !UP0, `(.L_x_33) ;  /* 0x0000000108c07547 */ /* 0x000fea000b800000 */
[----:B------:R-:W-:Y:S01]  /*1de0*/  UIADD3 UR26, UPT, UPT, UR14, UR23, URZ ;  /* 0x000000170e1a7290 */ /* 0x000fe2000fffe0ff */
[----:B------:R-:W-:-:S11]  /*1df0*/  UMOV UR27, UR13 ;  /* 0x0000000d001b7c82 */ /* 0x000fd60008000000 */
.L_x_39:
[----:B------:R-:W-:Y:S01]  /*1e00*/  ULEA UR17, UR27, UR4, 0x3 ;  /* 0x000000041b117291 */ /* 0x000fe2000f8e18ff */
[----:B--2---:R-:W-:Y:S01]  /*1e10*/  @P5 MOV R3, 0x8800 ;  /* 0x0000880000035802 */ /* 0x004fe20000000f00 */
[----:B-12---:R-:W-:Y:S10]  /*1e20*/  @P0 BRA `(.L_x_34) ;  /* 0x00000000000c0947 */ /* 0x006ff40003800000 */
[----:B------:R-:W-:-:S04]  /*1e30*/  SHF.L.U32 R5, R15, 0x1f, RZ ;  /* 0x0000001f0f057819 */ /* 0x000fc800000006ff */
[----:B------:R-:W2:Y:S02]  /*1e40*/  SYNCS.PHASECHK.TRANS64.TRYWAIT P0, [UR17+0x60], R5 ;  /* 0x00006005ff0075a7 */ /* 0x000ea40008001111 */
[----:B--2---:R-:W-:Y:S05]  /*1e50*/  @!P0 BRA `(.L_x_35) ;  /* 0x0000004c00d08947 */ /* 0x004fea0003800000 */
.L_x_34:
[----:B------:R2:W-:Y:S01]  /*1e60*/  @P5 SYNCS.ARRIVE.TRANS64 RZ, [UR17], R3 ;  /* 0x00000003ffff59a7 */ /* 0x0005e20008000011 */
[----:B------:R-:W-:-:S04]  /*1e70*/  ULOP3.LUT UR8, UR7, 0x2, URZ, 0xfc, !UPT ;  /* 0x0000000207087892 */ /* 0x000fc8000f8efcff */
[----:B------:R-:W-:-:S09]  /*1e80*/  UISETP.NE.AND UP0, UPT, UR8, 0x2, UPT ;  /* 0x000000020800788c */ /* 0x000fd2000bf05270 */
[----:B------:R-:W-:Y:S05]  /*1e90*/  BRA.U UP0, `(.L_x_36) ;  /* 0x0000000100047547 */ /* 0x000fea000b800000 */
[----:B------:R-:W-:Y:S05]  /*1ea0*/  BPT.TRAP 0x1 ;  /* 0x000000040000795c */ /* 0x000fea0000300000 */
.L_x_36:
[----:B------:R-:W-:Y:S04]  /*1eb0*/  BSSY.RECONVERGENT B0, `(.L_x_37) ;  /* 0x0000003000007945 */ /* 0x000fe80003800200 */
[----:B------:R-:W-:Y:S05]  /*1ec0*/  @!P4 BRA `(.L_x_38) ;  /* 0x000000000004c947 */ /* 0x000fea0003800000 */
[----:B------:R-:W-:Y:S05]  /*1ed0*/  BPT.TRAP 0x1 ;  /* 0x000000040000795c */ /* 0x000fea0000300000 */
.L_x_38:
[----:B------:R-:W-:Y:S05]  /*1ee0*/  BSYNC.RECONVERGENT B0 ;  /* 0x0000000000007941 */ /* 0x000fea0003800200 */
.L_x_37:
        /* <DEDUP_REMOVED lines=9> */
[----:B------:R-:W-:Y:S02]  /*1f80*/  USHF.L.U32 UR18, UR23, 0x6, URZ ;  /* 0x0000000617127899 */ /* 0x000fe400080006ff */
[----:B------:R-:W-:Y:S01]  /*1f90*/  ULOP3.LUT UR17, UR17, 0xfefffff8, URZ, 0xc0, !UPT ;  /* 0xfefffff811117892 */ /* 0x000fe2000f8ec0ff */
[----:B-1----:R-:W-:Y:S01]  /*1fa0*/  SHF.L.U32 R2, R15, 0x1f, RZ ;  /* 0x0000001f0f027819 */ /* 0x002fe200000006ff */
[----:B------:R-:W-:Y:S02]  /*1fb0*/  UIADD3 UR16, UPT, UPT, UR16, 0x2300, URZ ;  /* 0x0000230010107890 */ /* 0x000fe4000fffe0ff */
[----:B------:R-:W-:Y:S01]  /*1fc0*/  UIADD3.X UR33, UPT, UPT, URZ, UR25, URZ, UP1, !UPT ;  /* 0x00000019ff217290 */ /* 0x000fe20008ffe4ff */
[----:B------:R4:W1:Y:S01]  /*1fd0*/  SYNCS.PHASECHK.TRANS64.TRYWAIT P0, [UR8+0x60], R2 ;  /* 0x00006002ff0075a7 */ /* 0x0008620008001108 */
[----:B------:R-:W-:-:S02]  /*1fe0*/  ULEA UR8, UR27, UR4, 0xa ;  /* 0x000000041b087291 */ /* 0x000fc4000f8e50ff */
[----:B------:R-:W-:Y:S02]  /*1ff0*/  UIADD3.X UR31, UPT, UPT, URZ, UR25, URZ, UP0, !UPT ;  /* 0x00000019ff1f7290 */ /* 0x000fe400087fe4ff */
[----:B------:R-:W-:Y:S01]  /*2000*/  UIADD3 UR8, UPT, UPT, UR8, 0x32300, URZ ;  /* 0x0003230008087890 */ /* 0x000fe2000fffe0ff */
[----:B------:R-:W-:Y:S01]  /*2010*/  UMOV UR28, 0x0 ;  /* 0x00000000001c7882 */ /* 0x000fe20000000000 */
[----:B------:R-:W-:Y:S01]  /*2020*/  UMOV UR29, 0x10000000 ;  /* 0x10000000001d7882 */ /* 0x000fe20000000000 */
[----:B------:R-:W-:Y:S01]  /*2030*/  UMOV UR19, UR35 ;  /* 0x0000002300137c82 */ /* 0x000fe20008000000 */
[----:B------:R-:W-:Y:S01]  /*2040*/  UMOV UR20, UR36 ;  /* 0x0000002400147c82 */ /* 0x000fe20008000000 */
[----:B------:R-:W-:Y:S01]  /*2050*/  UMOV UR12, UR36 ;  /* 0x00000024000c7c82 */ /* 0x000fe20008000000 */
[----:B------:R-:W-:Y:S01]  /*2060*/  UMOV UR9, UR17 ;  /* 0x0000001100097c82 */ /* 0x000fe20008000000 */
[----:B------:R-:W-:Y:S01]  /*2070*/  UMOV UR10, UR18 ;  /* 0x00000012000a7c82 */ /* 0x000fe20008000000 */
[----:B------:R4:W-:Y:S01]  /*2080*/  UTMALDG.3D.2CTA [UR16], [UR32], desc[UR28] ;  /* 0x00001c10200075b4 */ /* 0x0009e20008211000 */
[----:B------:R-:W-:Y:S01]  /*2090*/  UIADD3 UR23, UPT, UPT, UR23, 0x1, URZ ;  /* 0x0000000117177890 */ /* 0x000fe2000fffe0ff */
[----:B------:R-:W-:-:S03]  /*20a0*/  UMOV UR27, UR13 ;  /* 0x0000000d001b7c82 */ /* 0x000fc60008000000 */
[----:B------:R-:W-:Y:S01]  /*20b0*/  UISETP.NE.AND UP0, UPT, UR23, UR26, UPT ;  /* 0x0000001a1700728c */ /* 0x000fe2000bf05270 */
[----:B------:R4:W-:Y:S08]  /*20c0*/  UTMALDG.3D.2CTA [UR8], [UR30], desc[UR28] ;  /* 0x00001c081e0075b4 */ /* 0x0009f00008211000 */
[----:B----4-:R-:W-:Y:S05]  /*20d0*/  BRA.U UP0, `(.L_x_39) ;  /* 0xfffffffd00487547 */ /* 0x010fea000b83ffff */
.L_x_33:
[----:B-1----:R-:W-:Y:S01]  /*20e0*/  LEA R2, R14, UR4, 0x3 ;  /* 0x000000040e027c11 */ /* 0x002fe2000f8e18ff */
[----:B------:R-:W-:Y:S01]  /*20f0*/  NOP ;  /* 0x0000000000007918 */ /* 0x000fe20000000000 */
[----:B--2---:R-:W-:Y:S02]  /*2100*/  SHF.L.U32 R3, R12, 0x1f, RZ ;  /* 0x0000001f0c037819 */ /* 0x004fe400000006ff */
[----:B------:R-:W-:Y:S02]  /*2110*/  LEA R4, R14, UR4, 0x4 ;  /* 0x000000040e047c11 */ /* 0x000fe4000f8e20ff */
[----:B------:R-:W1:Y:S02]  /*2120*/  SYNCS.PHASECHK.TRANS64.TRYWAIT P0, [R2+URZ+0xf0], R3 ;  /* 0x0000f003020075a7 */ /* 0x000e6400080011ff */
[----:B-1----:R-:W-:Y:S05]  /*2130*/  @!P0 BRA `(.L_x_40) ;  /* 0x0000004c00308947 */ /* 0x002fea0003800000 */
.L_x_132:
[----:B------:R-:W2:Y:S01]  /*2140*/  LDS.128 R4, [R4+0x180] ;  /* 0x0001800004047984 */ /* 0x000ea20000000c00 */
[----:B------:R-:W-:Y:S01]  /*2150*/  ISETP.GE.AND P0, PT, R26, 0x1, PT ;  /* 0x000000011a00780c */ /* 0x000fe20003f06270 */
[----:B-1----:R-:W-:Y:S01]  /*2160*/  VIADD R2, R2, 0x100 ;  /* 0x0000010002027836 */ /* 0x002fe20000000000 */
[----:B------:R-:W-:Y:S01]  /*2170*/  @!PT LDS RZ, [RZ] ;  /* 0x00000000fffff984 */ /* 0x000fe20000000800 */
[----:B------:R-:W-:Y:S01]  /*2180*/  @!PT LDS RZ, [RZ] ;  /* 0x00000000fffff984 */ /* 0x000fe20000000800 */
[----:B------:R-:W-:Y:S01]  /*2190*/  @!PT LDS RZ, [RZ] ;  /* 0x00000000fffff984 */ /* 0x000fe20000000800 */
[----:B------:R-:W-:Y:S01]  /*21a0*/  @!PT LDS RZ, [RZ] ;  /* 0x00000000fffff984 */ /* 0x000fe20000000800 */
[----:B------:R1:W-:Y:S06]  /*21b0*/  MEMBAR.ALL.CTA ;  /* 0x0000000000007992 */ /* 0x0003ec0000008000 */
[----:B-1----:R-:W1:Y:S01]  /*21c0*/  FENCE.VIEW.ASYNC.S ;  /* 0x00000000000073c6 */ /* 0x002e620000000000 */
[----:B------:R-:W-:-:S04]  /*21d0*/  PRMT R2, RZ, 0x654, R2 ;  /* 0x00000654ff027816 */ /* 0x000fc80000000002 */
[----:B-1----:R1:W-:Y:S01]  /*21e0*/  SYNCS.ARRIVE.TRANS64.RED.A1T0 RZ, [R2+URZ], RZ ;  /* 0x000000ff02ff79a7 */ /* 0x0023e200081004ff */
[----:B--2---:R-:W-:-:S13]  /*21f0*/  LOP3.LUT P2, RZ, R6, 0x1, RZ, 0xc0, !PT ;  /* 0x0000000106ff7812 */ /* 0x004fda000784c0ff */
[----:B------:R-:W-:Y:S01]  /*2200*/  @P2 SHF.R.U32.HI R3, RZ, 0x10, R5 ;  /* 0x00000010ff032819 */ /* 0x000fe20000011605 */
[----:B------:R-:W-:Y:S01]  /*2210*/  VOTEU.ANY UP0, P2 ;  /* 0x0000000000ff7886 */ /* 0x000fe20001000100 */
[----:B------:R-:W-:Y:S02]  /*2220*/  @P2 MOV R13, R4 ;  /* 0x00000004000d2202 */ /* 0x000fe40000000f00 */
[----:B------:R-:W-:Y:S02]  /*2230*/  @P2 R2UR.BROADCAST UR8, R3 ;  /* 0x00000000030822ca */ /* 0x000fe400008e0000 */
[----:B------:R-:W-:-:S11]  /*2240*/  @P2 LOP3.LUT R11, R5, 0xffff, RZ, 0xc0, !PT ;  /* 0x0000ffff050b2812 */ /* 0x000fd600078ec0ff */
[----:B------:R-:W-:Y:S01]  /*2250*/  @UP0 UMOV UR36, UR8 ;  /* 0x0000000800240c82 */ /* 0x000fe20008000000 */
[----:B-1----:R-:W-:Y:S05]  /*2260*/  @!P0 BRA `(.L_x_41) ;  /* 0x0000000000b88947 */ /* 0x002fea0003800000 */
[----:B------:R-:W3:Y:S01]  /*2270*/  LDC.64 R4, c[0x0][0xb18] ;  /* 0x0002c600ff047b82 */ /* 0x000ee20000000a00 */
[----:B------:R-:W-:-:S07]  /*2280*/  ISETP.NE.AND P3, PT, R26, 0x1, PT ;  /* 0x000000011a00780c */ /* 0x000fce0003f65270 */
[----:B------:R-:W1:Y:S08]  /*2290*/  LDC.64 R6, c[0x0][0xb10] ;  /* 0x0002c400ff067b82 */ /* 0x000e700000000a00 */
[----:B------:R-:W2:Y:S08]  /*22a0*/  LDC R18, c[0x0][0xb20] ;  /* 0x0002c800ff127b82 */ /* 0x000eb00000000800 */
[----:B------:R-:W4:Y:S01]  /*22b0*/  LDC R20, c[0x0][0xb0c] ;  /* 0x0002c300ff147b82 */ /* 0x000f220000000800 */
[----:B---3--:R-:W-:Y:S01]  /*22c0*/  IMAD.HI.U32 R19, R0, R5, RZ ;  /* 0x0000000500137227 */ /* 0x008fe200078e00ff */
[----:B------:R-:W-:-:S03]  /*22d0*/  ISETP.NE.AND P0, PT, R4, 0x1, PT ;  /* 0x000000010400780c */ /* 0x000fc60003f05270 */
[----:B------:R-:W-:-:S03]  /*22e0*/  IMAD.HI.U32 R5, R11, R5, RZ ;  /* 0x000000050b057227 */ /* 0x000fc600078e00ff */
[----:B------:R-:W3:Y:S01]  /*22f0*/  LDC.64 R2, c[0x0][0xb28] ;  /* 0x0002ca00ff027b82 */ /* 0x000ee20000000a00 */
[----:B-1----:R-:W-:-:S04]  /*2300*/  IMAD.HI.U32 R22, R9, R6, RZ ;  /* 0x0000000609167227 */ /* 0x002fc800078e00ff */
[----:B------:R-:W-:Y:S01]  /*2310*/  IMAD.HI.U32 R24, R13, R6, RZ ;  /* 0x000000060d187227 */ /* 0x000fe200078e00ff */
[----:B------:R-:W-:Y:S02]  /*2320*/  SHF.R.U32.HI R22, RZ, R7, R22 ;  /* 0x00000007ff167219 */ /* 0x000fe40000011616 */
[-C--:B--2---:R-:W-:Y:S02]  /*2330*/  SHF.R.U32.HI R19, RZ, R18.reuse, R19 ;  /* 0x00000012ff137219 */ /* 0x084fe40000011613 */
[----:B------:R-:W-:Y:S02]  /*2340*/  SHF.R.U32.HI R18, RZ, R18, R5 ;  /* 0x00000012ff127219 */ /* 0x000fe40000011605 */
[----:B------:R-:W-:Y:S02]  /*2350*/  SEL R19, R0, R19, !P0 ;  /* 0x0000001300137207 */ /* 0x000fe40004000000 */
[----:B------:R-:W-:Y:S02]  /*2360*/  SHF.R.U32.HI R24, RZ, R7, R24 ;  /* 0x00000007ff187219 */ /* 0x000fe40000011618 */
[----:B----4-:R-:W-:-:S02]  /*2370*/  ISETP.NE.AND P1, PT, R20, 0x1, PT ;  /* 0x000000011400780c */ /* 0x010fc40003f25270 */
[----:B------:R-:W-:Y:S02]  /*2380*/  SEL R5, R11, R18, !P0 ;  /* 0x000000120b057207 */ /* 0x000fe40004000000 */
[----:B------:R-:W-:Y:S02]  /*2390*/  SEL R21, R9, R22, !P1 ;  /* 0x0000001609157207 */ /* 0x000fe40004800000 */
[----:B------:R-:W-:Y:S01]  /*23a0*/  SEL R7, R13, R24, !P1 ;  /* 0x000000180d077207 */ /* 0x000fe20004800000 */
[----:B---3--:R-:W-:-:S04]  /*23b0*/  IMAD.HI.U32 R22, R19, R2, RZ ;  /* 0x0000000213167227 */ /* 0x008fc800078e00ff */
[----:B------:R-:W-:Y:S01]  /*23c0*/  IMAD.HI.U32 R6, R21, R2, RZ ;  /* 0x0000000215067227 */ /* 0x000fe200078e00ff */
[----:B------:R-:W-:-:S04]  /*23d0*/  @P3 SHF.R.U32.HI R19, RZ, R3, R22 ;  /* 0x00000003ff133219 */ /* 0x000fc80000011616 */
        /* <DEDUP_REMOVED lines=8> */
[----:B------:R-:W-:-:S04]  /*2460*/  @!P0 IMAD.HI.U32 R18, R7, R2, RZ ;  /* 0x0000000207128227 */ /* 0x000fc800078e00ff */
[----:B------:R-:W-:Y:S01]  /*2470*/  IMAD.MOV R2, RZ, RZ, -R6 ;  /* 0x000000ffff027224 */ /* 0x000fe200078e0a06 */
[----:B------:R-:W-:-:S03]  /*2480*/  @!P0 SHF.R.U32.HI R18, RZ, R3, R18 ;  /* 0x00000003ff128219 */ /* 0x000fc60000011612 */
[----:B------:R-:W-:Y:S01]  /*2490*/  IMAD R2, R26, R2, R5 ;  /* 0x000000021a027224 */ /* 0x000fe200078e0205 */
[----:B------:R-:W-:Y:S02]  /*24a0*/  @!P0 SEL R3, R7, R18, !P3 ;  /* 0x0000001207038207 */ /* 0x000fe40005800000 */
[----:B------:R-:W-:-:S03]  /*24b0*/  IADD3 R18, PT, PT, -R5, RZ, RZ ;  /* 0x000000ff05127210 */ /* 0x000fc60007ffe1ff */
[--C-:B------:R-:W-:Y:S02]  /*24c0*/  @!P0 IMAD.IADD R6, R6, 0x1, -R3.reuse ;  /* 0x0000000106068824 */ /* 0x100fe400078e0a03 */
[----:B------:R-:W-:Y:S01]  /*24d0*/  @!P0 IMAD R3, R2, R21, R3 ;  /* 0x0000001502038224 */ /* 0x000fe200078e0203 */
[----:B------:R-:W-:Y:S01]  /*24e0*/  IADD3 R2, PT, PT, -R7, RZ, RZ ;  /* 0x000000ff07027210 */ /* 0x000fe20007ffe1ff */
[----:B------:R-:W-:Y:S02]  /*24f0*/  @!P0 IMAD R5, R26, R6, R7 ;  /* 0x000000061a058224 */ /* 0x000fe400078e0207 */
[----:B------:R-:W-:Y:S02]  /*2500*/  IMAD R11, R4, R18, R11 ;  /* 0x00000012040b7224 */ /* 0x000fe400078e020b */
[----:B------:R-:W-:Y:S02]  /*2510*/  @!P0 IMAD.MOV.U32 R7, RZ, RZ, R3 ;  /* 0x000000ffff078224 */ /* 0x000fe400078e0003 */
[----:B------:R-:W-:-:S02]  /*2520*/  IMAD R2, R20, R2, R13 ;  /* 0x0000000214027224 */ /* 0x000fc400078e020d */
[----:B------:R-:W-:Y:S02]  /*2530*/  IMAD R11, R5, R4, R11 ;  /* 0x00000004050b7224 */ /* 0x000fe400078e020b */
[----:B------:R-:W-:Y:S02]  /*2540*/  IMAD R13, R7, R20, R2 ;  /* 0x00000014070d7224 */ /* 0x000fe400078e0202 */
.L_x_41:
[----:B------:R-:W1:Y:S02]  /*2550*/  LDCU UR8, c[0x0][0xb30] ;  /* 0x00016600ff0877ac */ /* 0x000e640008000800 */
[----:B-1----:R-:W-:-:S09]  /*2560*/  UISETP.NE.AND UP0, UPT, UR8, 0x1, UPT ;  /* 0x000000010800788c */ /* 0x002fd2000bf05270 */
[----:B------:R-:W-:Y:S05]  /*2570*/  BRA.U UP0, `(.L_x_42) ;  /* 0x0000000100407547 */ /* 0x000fea000b800000 */
[----:B------:R-:W1:Y:S08]  /*2580*/  LDC.64 R4, c[0x0][0xb10] ;  /* 0x0002c400ff047b82 */ /* 0x000e700000000a00 */
[----:B------:R-:W2:Y:S08]  /*2590*/  LDC.64 R2, c[0x0][0xb18] ;  /* 0x0002c600ff027b82 */ /* 0x000eb00000000a00 */
[----:B------:R-:W4:Y:S08]  /*25a0*/  LDC R6, c[0x0][0xb20] ;  /* 0x0002c800ff067b82 */ /* 0x000f300000000800 */
[----:B------:R-:W3:Y:S01]  /*25b0*/  LDC R18, c[0x0][0xb0c] ;  /* 0x0002c300ff127b82 */ /* 0x000ee20000000800 */
[----:B-1----:R-:W-:-:S05]  /*25c0*/  IMAD.HI.U32 R4, R13, R4, RZ ;  /* 0x000000040d047227 */ /* 0x002fca00078e00ff */
[----:B------:R-:W-:Y:S01]  /*25d0*/  SHF.R.U32.HI R4, RZ, R5, R4 ;  /* 0x00000005ff047219 */ /* 0x000fe20000011604 */
[----:B--2---:R-:W-:Y:S01]  /*25e0*/  IMAD.HI.U32 R3, R11, R3, RZ ;  /* 0x000000030b037227 */ /* 0x004fe200078e00ff */
[----:B------:R-:W-:-:S04]  /*25f0*/  ISETP.NE.AND P0, PT, R2, 0x1, PT ;  /* 0x000000010200780c */ /* 0x000fc80003f05270 */
[----:B----4-:R-:W-:-:S04]  /*2600*/  SHF.R.U32.HI R6, RZ, R6, R3 ;  /* 0x00000006ff067219 */ /* 0x010fc80000011603 */
[----:B------:R-:W-:Y:S02]  /*2610*/  SEL R3, R11, R6, !P0 ;  /* 0x000000060b037207 */ /* 0x000fe40004000000 */
[----:B---3--:R-:W-:-:S04]  /*2620*/  ISETP.NE.AND P1, PT, R18, 0x1, PT ;  /* 0x000000011200780c */ /* 0x008fc80003f25270 */
[----:B------:R-:W-:-:S05]  /*2630*/  SEL R4, R13, R4, !P1 ;  /* 0x000000040d047207 */ /* 0x000fca0004800000 */
[----:B------:R-:W-:Y:S02]  /*2640*/  IMAD.IADD R5, R3, 0x1, -R4 ;  /* 0x0000000103057824 */ /* 0x000fe400078e0a04 */
[----:B------:R-:W-:Y:S02]  /*2650*/  IMAD.IADD R3, R4, 0x1, -R3 ;  /* 0x0000000104037824 */ /* 0x000fe400078e0a03 */
[----:B------:R-:W-:Y:S02]  /*2660*/  IMAD R13, R5, R18, R13 ;  /* 0x00000012050d7224 */ /* 0x000fe400078e020d */
[----:B------:R-:W-:-:S07]  /*2670*/  IMAD R11, R3, R2, R11 ;  /* 0x00000002030b7224 */ /* 0x000fce00078e020b */
.L_x_42:
[----:B------:R-:W-:Y:S01]  /*2680*/  VIADD R14, R14, 0x1 ;  /* 0x000000010e0e7836 */ /* 0x000fe20000000000 */
[----:B------:R-:W-:Y:S01]  /*2690*/  PLOP3.LUT P1, PT, PT, PT, PT, 0x80, 0x8 ;  /* 0x000000000008781c */ /* 0x000fe20003f2f070 */
[----:B------:R-:W-:Y:S02]  /*26a0*/  IMAD.IADD R63, R13, 0x1, R68 ;  /* 0x000000010d3f7824 */ /* 0x000fe400078e0244 */
[----:B------:R-:W-:Y:S01]  /*26b0*/  IMAD.IADD R69, R11, 0x1, R62 ;  /* 0x000000010b457824 */ /* 0x000fe200078e023e */
[----:B------:R-:W-:-:S04]  /*26c0*/  ISETP.NE.AND P0, PT, R14, 0x2, PT ;  /* 0x000000020e00780c */ /* 0x000fc80003f05270 */
[----:B------:R-:W-:Y:S02]  /*26d0*/  SEL R3, RZ, 0x1, P0 ;  /* 0x00000001ff037807 */ /* 0x000fe40000000000 */
[----:B------:R-:W-:Y:S02]  /*26e0*/  SEL R14, R14, RZ, P0 ;  /* 0x000000ff0e0e7207 */ /* 0x000fe40000000000 */
[----:B------:R-:W-:Y:S01]  /*26f0*/  LOP3.LUT R12, R12, R3, RZ, 0x3c, !PT ;  /* 0x000000030c0c7212 */ /* 0x000fe200078e3cff */
[----:B------:R-:W-:Y:S06]  /*2700*/  @P2 BRA `(.L_x_43) ;  /* 0xfffffff000582947 */ /* 0x000fec000383ffff */
[----:B------:R-:W-:Y:S01]  /*2710*/  UIADD3 UR4, UPT, UPT, UR4, 0x60, URZ ;  /* 0x0000006004047890 */ /* 0x000fe2000fffe0ff */
[----:B------:R-:W-:-:S03]  /*2720*/  SHF.L.U32 R3, R15, 0x1f, RZ ;  /* 0x0000001f0f037819 */ /* 0x000fc600000006ff */
[----:B------:R-:W-:-:S09]  /*2730*/  ULEA UR5, UR13, UR4, 0x3 ;  /* 0x000000040d057291 */ /* 0x000fd2000f8e18ff */
[----:B------:R-:W1:Y:S02]  /*2740*/  SYNCS.PHASECHK.TRANS64.TRYWAIT P0, [UR5], R3 ;  /* 0x00000003ff0075a7 */ /* 0x000e640008001105 */
[----:B-1----:R-:W-:Y:S05]  /*2750*/  @!P0 BRA `(.L_x_44) ;  /* 0x0000004400bc8947 */ /* 0x002fea0003800000 */
.L_x_134:
[----:B------:R-:W-:-:S04]  /*2760*/  UIADD3 UR6, UPT, UPT, UR13, 0x1, URZ ;  /* 0x000000010d067890 */ /* 0x000fc8000fffe0ff */
[----:B------:R-:W-:-:S04]  /*2770*/  UISETP.NE.AND UP0, UPT, UR6, 0xc, UPT ;  /* 0x0000000c0600788c */ /* 0x000fc8000bf05270 */
[----:B------:R-:W-:Y:S02]  /*2780*/  USEL UR7, URZ, 0x1, UP0 ;  /* 0x00000001ff077887 */ /* 0x000fe40008000000 */
[----:B------:R-:W-:-:S04]  /*2790*/  USEL UR6, UR6, URZ, UP0 ;  /* 0x000000ff06067287 */ /* 0x000fc80008000000 */
[----:B------:R-:W-:Y:S01]  /*27a0*/  ULEA UR5, UR6, UR4, 0x3 ;  /* 0x0000000406057291 */ /* 0x000fe2000f8e18ff */
[----:B------:R-:W-:-:S04]  /*27b0*/  LOP3.LUT R2, R15, UR7, RZ, 0x3c, !PT ;  /* 0x000000070f027c12 */ /* 0x000fc8000f8e3cff */
[----:B-1----:R-:W-:-:S04]  /*27c0*/  SHF.L.U32 R3, R2, 0x1f, RZ ;  /* 0x0000001f02037819 */ /* 0x002fc800000006ff */
[----:B------:R-:W1:Y:S02]  /*27d0*/  SYNCS.PHASECHK.TRANS64.TRYWAIT P0, [UR5], R3 ;  /* 0x00000003ff0075a7 */ /* 0x000e640008001105 */
[----:B-1----:R-:W-:Y:S05]  /*27e0*/  @!P0 BRA `(.L_x_45) ;  /* 0x0000004400b08947 */ /* 0x002fea0003800000 */
.L_x_136:
        /* <DEDUP_REMOVED lines=9> */
.L_x_138:
        /* <DEDUP_REMOVED lines=9> */
.L_x_140:
        /* <DEDUP_REMOVED lines=9> */
.L_x_142:
        /* <DEDUP_REMOVED lines=9> */
.L_x_144:
        /* <DEDUP_REMOVED lines=9> */
.L_x_146:
        /* <DEDUP_REMOVED lines=9> */
.L_x_148:
        /* <DEDUP_REMOVED lines=9> */
.L_x_150:
        /* <DEDUP_REMOVED lines=9> */
.L_x_152:
        /* <DEDUP_REMOVED lines=9> */
.L_x_154:
[----:B------:R-:W-:-:S04]  /*2d00*/  UIADD3 UR6, UPT, UPT, UR6, 0x1, URZ ;  /* 0x0000000106067890 */ /* 0x000fc8000fffe0ff */
[----:B------:R-:W-:-:S04]  /*2d10*/  UISETP.NE.AND UP0, UPT, UR6, 0xc, UPT ;  /* 0x0000000c0600788c */ /* 0x000fc8000bf05270 */
[----:B------:R-:W-:Y:S02]  /*2d20*/  USEL UR5, URZ, 0x1, UP0 ;  /* 0x00000001ff057887 */ /* 0x000fe40008000000 */
[----:B------:R-:W-:-:S04]  /*2d30*/  USEL UR6, UR6, URZ, UP0 ;  /* 0x000000ff06067287 */ /* 0x000fc80008000000 */
[----:B------:R-:W-:Y:S01]  /*2d40*/  ULEA UR6, UR6, UR4, 0x3 ;  /* 0x0000000406067291 */ /* 0x000fe2000f8e18ff */
[----:B-1----:R-:W-:-:S04]  /*2d50*/  LOP3.LUT R3, R2, UR5, RZ, 0x3c, !PT ;  /* 0x0000000502037c12 */ /* 0x002fc8000f8e3cff */
[----:B------:R-:W-:Y:S01]  /*2d60*/  SHF.L.U32 R3, R3, 0x1f, RZ ;  /* 0x0000001f03037819 */ /* 0x000fe200000006ff */
[----:B---3--:R-:W-:-:S07]  /*2d70*/  IMAD.U32 R0, RZ, RZ, UR6 ;  /* 0x00000006ff007e24 */ /* 0x008fce000f8e00ff */
.L_x_55:
[----:B-1----:R1:W2:Y:S02]  /*2d80*/  SYNCS.PHASECHK.TRANS64.TRYWAIT P0, [R0+URZ], R3 ;  /* 0x00000003000075a7 */ /* 0x0022a400080011ff */
[----:B--2---:R-:W-:Y:S05]  /*2d90*/  @!P0 NANOSLEEP.SYNCS 0x989680 ;  /* 0x009896800000895d */ /* 0x004fea0003900000 */
[----:B------:R-:W2:Y:S02]  /*2da0*/  @!P0 SYNCS.PHASECHK.TRANS64 P0, [R0+URZ], R3 ;  /* 0x00000003000085a7 */ /* 0x000ea400080010ff */
[----:B--2---:R-:W-:Y:S05]  /*2db0*/  @P0 EXIT ;  /* 0x000000000000094d */ /* 0x004fea0003800000 */
[----:B------:R-:W-:Y:S05]  /*2dc0*/  BRA `(.L_x_55) ;  /* 0xfffffffc00ec7947 */ /* 0x000fea000383ffff */
.L_x_23:
[----:B------:R-:W-:-:S04]  /*2dd0*/  UISETP.NE.AND UP1, UPT, UR37, URZ, UPT ;  /* 0x000000ff2500728c */ /* 0x000fc8000bf25270 */
[----:B------:R-:W-:-:S09]  /*2de0*/  UISETP.NE.OR UP1, UPT, UR10, 0x1, UP1 ;  /* 0x000000010a00788c */ /* 0x000fd20008f25670 */
[----:B------:R-:W-:Y:S05]  /*2df0*/  BRA.U UP1, `(.L_x_56) ;  /* 0x00000005014c7547 */ /* 0x000fea000b800000 */
[----:B------:R-:W-:Y:S01]  /*2e00*/  HFMA2 R11, -RZ, RZ, 0, 0 ;  /* 0x00000000ff0b7431 */ /* 0x000fe200000001ff */
[----:B------:R-:W-:Y:S01]  /*2e10*/  ISETP.GE.U32.AND P2, PT, R10, 0x2, PT ;  /* 0x000000020a00780c */ /* 0x000fe20003f46070 */
[----:B------:R-:W-:Y:S01]  /*2e20*/  IMAD.MOV.U32 R12, RZ, RZ, 0x1 ;  /* 0x00000001ff0c7424 */ /* 0x000fe200078e00ff */
[----:B------:R-:W-:Y:S01]  /*2e30*/  CS2R R8, SRZ ;  /* 0x0000000000087805 */ /* 0x000fe2000001ff00 */
[----:B------:R-:W-:Y:S01]  /*2e40*/  IMAD.MOV.U32 R3, RZ, RZ, RZ ;  /* 0x000000ffff037224 */ /* 0x000fe200078e00ff */
[----:B------:R-:W-:Y:S01]  /*2e50*/  UMOV UR4, 0x400 ;  /* 0x0000040000047882 */ /* 0x000fe20000000000 */
[----:B------:R-:W-:Y:S01]  /*2e60*/  UMOV UR6, URZ ;  /* 0x000000ff00067c82 */ /* 0x000fe20008000000 */
[----:B------:R-:W-:-:S12]  /*2e70*/  ULEA UR37, UR37, UR4, 0x18 ;  /* 0x0000000425257291 */ /* 0x000fd8000f8ec0ff */
.L_x_60:
[----:B------:R-:W-:Y:S02]  /*2e80*/  LEA R0, R3, UR37, 0x3 ;  /* 0x0000002503007c11 */ /* 0x000fe4000f8e18ff */
[----:B------:R-:W-:-:S03]  /*2e90*/  SHF.L.U32 R5, R8, 0x1f, RZ ;  /* 0x0000001f08057819 */ /* 0x000fc600000006ff */
[----:B------:R-:W-:Y:S01]  /*2ea0*/  VIADD R4, R0, 0x160 ;  /* 0x0000016000047836 */ /* 0x000fe20000000000 */
[----:B------:R-:W1:Y:S02]  /*2eb0*/  SYNCS.PHASECHK.TRANS64.TRYWAIT P0, [R0+URZ+0x150], R5 ;  /* 0x00015005000075a7 */ /* 0x000e6400080011ff */
[----:B-1----:R-:W-:Y:S05]  /*2ec0*/  @!P0 BRA `(.L_x_57) ;  /* 0x0000004000e88947 */ /* 0x002fea0003800000 */
.L_x_155:
[----:B------:R-:W-:Y:S01]  /*2ed0*/  ULEA UR5, UR6, UR37, 0x3 ;  /* 0x0000002506057291 */ /* 0x000fe2000f8e18ff */
[----:B------:R-:W-:Y:S01]  /*2ee0*/  PRMT R4, RZ, 0x654, R4 ;  /* 0x00000654ff047816 */ /* 0x000fe20000000004 */
[----:B-1----:R-:W-:Y:S01]  /*2ef0*/  @!P2 IMAD.MOV.U32 R5, RZ, RZ, 0x10 ;  /* 0x00000010ff05a424 */ /* 0x002fe200078e00ff */
[----:B------:R-:W-:Y:S01]  /*2f00*/  SHF.L.U32 R7, R12, 0x1f, RZ ;  /* 0x0000001f0c077819 */ /* 0x000fe200000006ff */
[----:B------:R-:W-:Y:S01]  /*2f10*/  UIADD3 UR4, UPT, UPT, UR5, 0xf0, URZ ;  /* 0x000000f005047890 */ /* 0x000fe2000fffe0ff */
[----:B------:R1:W-:Y:S05]  /*2f20*/  SYNCS.ARRIVE.TRANS64.RED.A1T0 RZ, [R4+URZ], RZ ;  /* 0x000000ff04ff79a7 */ /* 0x0003ea00081004ff */
[----:B------:R-:W-:Y:S01]  /*2f30*/  IMAD.U32 R13, RZ, RZ, UR4 ;  /* 0x00000004ff0d7e24 */ /* 0x000fe2000f8e00ff */
[----:B------:R-:W2:Y:S04]  /*2f40*/  SYNCS.PHASECHK.TRANS64.TRYWAIT P0, [UR5+0x100], R7 ;  /* 0x00010007ff0075a7 */ /* 0x000ea80008001105 */
[----:B------:R-:W-:Y:S01]  /*2f50*/  PRMT R13, R10, 0x654, R13 ;  /* 0x000006540a0d7816 */ /* 0x000fe2000000000d */
[----:B-12---:R-:W-:Y:S06]  /*2f60*/  @!P0 BRA `(.L_x_58) ;  /* 0x0000004000d48947 */ /* 0x006fec0003800000 */
.L_x_157:
[----:B------:R-:W-:Y:S01]  /*2f70*/  ULEA UR4, UR6, UR37, 0x4 ;  /* 0x0000002506047291 */ /* 0x000fe2000f8e20ff */
[----:B------:R-:W-:Y:S01]  /*2f80*/  SEL R2, R13, R2, !P2 ;  /* 0x000000020d027207 */ /* 0x000fe20005000000 */
[----:B------:R-:W-:Y:S01]  /*2f90*/  UIADD3 UR5, UPT, UPT, UR5, 0xf0, URZ ;  /* 0x000000f005057890 */ /* 0x000fe2000fffe0ff */
[----:B-1----:R-:W-:Y:S01]  /*2fa0*/  LEA R0, R11, UR37, 0x3 ;  /* 0x000000250b007c11 */ /* 0x002fe2000f8e18ff */
[----:B------:R-:W-:Y:S01]  /*2fb0*/  UIADD3 UR4, UPT, UPT, UR4, 0x180, URZ ;  /* 0x0000018004047890 */ /* 0x000fe2000fffe0ff */
[----:B------:R1:W-:Y:S01]  /*2fc0*/  @!P2 SYNCS.ARRIVE.TRANS64.RED RZ, [R2+URZ], R5 ;  /* 0x0000000502ffa9a7 */ /* 0x0003e200080004ff */
[----:B------:R-:W-:Y:S01]  /*2fd0*/  UIADD3 UR6, UPT, UPT, UR6, 0x1, URZ ;  /* 0x0000000106067890 */ /* 0x000fe2000fffe0ff */
[----:B------:R-:W-:-:S03]  /*2fe0*/  VIADD R3, R3, 0x1 ;  /* 0x0000000103037836 */ /* 0x000fc60000000000 */
[----:B------:R-:W-:Y:S02]  /*2ff0*/  UISETP.NE.AND UP0, UPT, UR6, 0x2, UPT ;  /* 0x000000020600788c */ /* 0x000fe4000bf05270 */
[----:B------:R-:W-:Y:S01]  /*3000*/  ISETP.NE.AND P0, PT, R3, 0x2, PT ;  /* 0x000000020300780c */ /* 0x000fe20003f05270 */
[----:B------:R-:W-:Y:S06]  /*3010*/  UGETNEXTWORKID.BROADCAST [UR4], [UR5] ;  /* 0x00000000040073ca */ /* 0x000fec0008000100 */
[----:B------:R-:W-:Y:S02]  /*3020*/  USEL UR4, URZ, 0x1, UP0 ;  /* 0x00000001ff047887 */ /* 0x000fe40008000000 */
[----:B------:R-:W-:-:S04]  /*3030*/  USEL UR6, UR6, URZ, UP0 ;  /* 0x000000ff06067287 */ /* 0x000fc80008000000 */
[----:B------:R-:W-:Y:S02]  /*3040*/  LOP3.LUT R12, R12, UR4, RZ, 0x3c, !PT ;  /* 0x000000040c0c7c12 */ /* 0x000fe4000f8e3cff */
[----:B-1----:R-:W-:-:S04]  /*3050*/  SHF.L.U32 R5, R9, 0x1f, RZ ;  /* 0x0000001f09057819 */ /* 0x002fc800000006ff */
[----:B------:R-:W1:Y:S02]  /*3060*/  SYNCS.PHASECHK.TRANS64.TRYWAIT P1, [R0+URZ+0xf0], R5 ;  /* 0x0000f005000075a7 */ /* 0x000e6400080211ff */
[----:B-1----:R-:W-:Y:S05]  /*3070*/  @!P1 BRA `(.L_x_59) ;  /* 0x0000004000a89947 */ /* 0x002fea0003800000 */
.L_x_158:
[----:B------:R-:W-:Y:S01]  /*3080*/  LEA R4, R11, UR37, 0x4 ;  /* 0x000000250b047c11 */ /* 0x000fe2000f8e20ff */
[----:B-1----:R-:W-:Y:S01]  /*3090*/  VIADD R0, R0, 0x100 ;  /* 0x0000010000007836 */ /* 0x002fe20000000000 */
[----:B------:R-:W-:Y:S01]  /*30a0*/  SEL R3, R3, RZ, P0 ;  /* 0x000000ff03037207 */ /* 0x000fe20000000000 */
[----:B------:R-:W-:-:S03]  /*30b0*/  VIADD R11, R11, 0x1 ;  /* 0x000000010b0b7836 */ /* 0x000fc60000000000 */
[----:B------:R-:W1:Y:S01]  /*30c0*/  LDS.128 R4, [R4+0x180] ;  /* 0x0001800004047984 */ /* 0x000e620000000c00 */
[----:B------:R-:W-:Y:S02]  /*30d0*/  PRMT R0, RZ, 0x654, R0 ;  /* 0x00000654ff007816 */ /* 0x000fe40000000000 */
[C---:B------:R-:W-:Y:S01]  /*30e0*/  ISETP.NE.AND P1, PT, R11.reuse, 0x2, PT ;  /* 0x000000020b00780c */ /* 0x040fe20003f25270 */
[----:B------:R-:W-:Y:S01]  /*30f0*/  @!PT LDS RZ, [RZ] ;  /* 0x00000000fffff984 */ /* 0x000fe20000000800 */
[----:B------:R-:W-:Y:S01]  /*3100*/  @!PT LDS RZ, [RZ] ;  /* 0x00000000fffff984 */ /* 0x000fe20000000800 */
[----:B------:R-:W-:Y:S01]  /*3110*/  @!PT LDS RZ, [RZ] ;  /* 0x00000000fffff984 */ /* 0x000fe20000000800 */
[----:B------:R-:W-:Y:S01]  /*3120*/  @!PT LDS RZ, [RZ] ;  /* 0x00000000fffff984 */ /* 0x000fe20000000800 */
[----:B------:R2:W-:Y:S06]  /*3130*/  MEMBAR.ALL.CTA ;  /* 0x0000000000007992 */ /* 0x0005ec0000008000 */
[----:B--2---:R-:W2:Y:S01]  /*3140*/  FENCE.VIEW.ASYNC.S ;  /* 0x00000000000073c6 */ /* 0x004ea20000000000 */
[----:B------:R-:W-:Y:S01]  /*3150*/  SEL R11, R11, RZ, P1 ;  /* 0x000000ff0b0b7207 */ /* 0x000fe20000800000 */
[----:B--2---:R2:W-:Y:S01]  /*3160*/  SYNCS.ARRIVE.TRANS64.RED.A1T0 RZ, [R0+URZ], RZ ;  /* 0x000000ff00ff79a7 */ /* 0x0045e200081004ff */
[----:B-1----:R-:W-:-:S02]  /*3170*/  LOP3.LUT P3, RZ, R6, 0x1, RZ, 0xc0, !PT ;  /* 0x0000000106ff7812 */ /* 0x002fc4000786c0ff */
[----:B------:R-:W-:-:S04]  /*3180*/  SEL R5, RZ, 0x1, P0 ;  /* 0x00000001ff057807 */ /* 0x000fc80000000000 */
[----:B------:R-:W-:Y:S02]  /*3190*/  LOP3.LUT R8, R8, R5, RZ, 0x3c, !PT ;  /* 0x0000000508087212 */ /* 0x000fe400078e3cff */
[----:B--2---:R-:W-:-:S04]  /*31a0*/  SEL R0, RZ, 0x1, P1 ;  /* 0x00000001ff007807 */ /* 0x004fc80000800000 */
[----:B------:R-:W-:Y:S01]  /*31b0*/  LOP3.LUT R9, R9, R0, RZ, 0x3c, !PT ;  /* 0x0000000009097212 */ /* 0x000fe200078e3cff */
[----:B------:R-:W-:Y:S06]  /*31c0*/  @P3 BRA `(.L_x_60) ;  /* 0xfffffffc002c3947 */ /* 0x000fec000383ffff */
[----:B------:R-:W-:Y:S01]  /*31d0*/  ULEA UR5, UR6, UR37, 0x3 ;  /* 0x0000002506057291 */ /* 0x000fe2000f8e18ff */
[----:B------:R-:W-:-:S08]  /*31e0*/  SHF.L.U32 R3, R12, 0x1f, RZ ;  /* 0x0000001f0c037819 */ /* 0x000fd000000006ff */
[----:B------:R-:W1:Y:S02]  /*31f0*/  SYNCS.PHASECHK.TRANS64 P0, [UR5+0x100], R3 ;  /* 0x00010003ff0075a7 */ /* 0x000e640008001005 */
[----:B-1----:R-:W-:Y:S05]  /*3200*/  @P0 BRA `(.L_x_61) ;  /* 0x0000000000080947 */ /* 0x002fea0003800000 */
[----:B------:R-:W1:Y:S02]  /*3210*/  SYNCS.PHASECHK.TRANS64.TRYWAIT P0, [UR5+0x100], R3 ;  /* 0x00010003ff0075a7 */ /* 0x000e640008001105 */
[----:B-1----:R-:W-:Y:S05]  /*3220*/  @!P0 BRA `(.L_x_62) ;  /* 0x0000004000508947 */ /* 0x002fea0003800000 */
.L_x_61:
[----:B------:R-:W-:-:S04]  /*3230*/  UIADD3 UR4, UPT, UPT, UR6, 0x1, URZ ;  /* 0x0000000106047890 */ /* 0x000fc8000fffe0ff */
[----:B------:R-:W-:-:S04]  /*3240*/  UISETP.NE.AND UP0, UPT, UR4, 0x2, UPT ;  /* 0x000000020400788c */ /* 0x000fc8000bf05270 */
[----:B------:R-:W-:Y:S02]  /*3250*/  USEL UR7, URZ, 0x1, UP0 ;  /* 0x00000001ff077887 */ /* 0x000fe40008000000 */
[----:B------:R-:W-:-:S04]  /*3260*/  USEL UR4, UR4, URZ, UP0 ;  /* 0x000000ff04047287 */ /* 0x000fc80008000000 */
[----:B------:R-:W-:Y:S01]  /*3270*/  ULEA UR4, UR4, UR37, 0x3 ;  /* 0x0000002504047291 */ /* 0x000fe2000f8e18ff */
[----:B-1----:R-:W-:-:S04]  /*3280*/  LOP3.LUT R3, R12, UR7, RZ, 0x3c, !PT ;  /* 0x000000070c037c12 */ /* 0x002fc8000f8e3cff */
[----:B------:R-:W-:-:S04]  /*3290*/  SHF.L.U32 R0, R3, 0x1f, RZ ;  /* 0x0000001f03007819 */ /* 0x000fc800000006ff */
[----:B------:R-:W1:Y:S02]  /*32a0*/  SYNCS.PHASECHK.TRANS64 P0, [UR4+0x100], R0 ;  /* 0x00010000ff0075a7 */ /* 0x000e640008001004 */
[----:B-1----:R-:W-:Y:S05]  /*32b0*/  @P0 EXIT ;  /* 0x000000000000094d */ /* 0x002fea0003800000 */
[----:B------:R-:W-:Y:S02]  /*32c0*/  SHF.L.U32 R3, R3, 0x1f, RZ ;  /* 0x0000001f03037819 */ /* 0x000fe400000006ff */
[----:B------:R-:W-:-:S07]  /*32d0*/  MOV R0, UR4 ;  /* 0x0000000400007c02 */ /* 0x000fce0008000f00 */
.L_x_63:
[----:B-1----:R1:W2:Y:S02]  /*32e0*/  SYNCS.PHASECHK.TRANS64.TRYWAIT P0, [R0+URZ+0x100], R3 ;  /* 0x00010003000075a7 */ /* 0x0022a400080011ff */
[----:B--2---:R-:W-:Y:S05]  /*32f0*/  @!P0 NANOSLEEP.SYNCS 0x989680 ;  /* 0x009896800000895d */ /* 0x004fea0003900000 */
[----:B------:R-:W2:Y:S02]  /*3300*/  @!P0 SYNCS.PHASECHK.TRANS64 P0, [R0+URZ+0x100], R3 ;  /* 0x00010003000085a7 */ /* 0x000ea400080010ff */
[----:B--2---:R-:W-:Y:S05]  /*3310*/  @P0 EXIT ;  /* 0x000000000000094d */ /* 0x004fea0003800000 */
[----:B------:R-:W-:Y:S05]  /*3320*/  BRA `(.L_x_63) ;  /* 0xfffffffc00ec7947 */ /* 0x000fea000383ffff */
.L_x_56:
[----:B------:R-:W-:Y:S05]  /*3330*/  BRA.U UP4, `(.L_x_64) ;  /* 0x0000001104d87547 */ /* 0x000fea000b800000 */
[----:B------:R-:W-:Y:S01]  /*3340*/  UMOV UR6, 0x40 ;  /* 0x0000004000067882 */ /* 0x000fe20000000000 */
[----:B------:R-:W-:Y:S01]  /*3350*/  NOP ;  /* 0x0000000000007918 */ /* 0x000fe20000000000 */
[----:B------:R-:W-:Y:S01]  /*3360*/  ULEA UR6, UR37, UR6, 0x18 ;  /* 0x0000000625067291 */ /* 0x000fe2000f8ec0ff */
[----:B------:R-:W-:Y:S02]  /*3370*/  UMOV UR7, 0x400 ;  /* 0x0000040000077882 */ /* 0x000fe40000000000 */
[----:B------:R-:W-:-:S06]  /*3380*/  ULEA UR37, UR37, UR7, 0x18 ;  /* 0x0000000725257291 */ /* 0x000fcc000f8ec0ff */
[----:B------:R-:W1:Y:S02]  /*3390*/  LDS.U8 R2, [UR6+0x1c] ;  /* 0x00001c06ff027984 */ /* 0x000e640008000000 */
[----:B-1----:R-:W-:-:S13]  /*33a0*/  ISETP.NE.AND P0, PT, R2, RZ, PT ;  /* 0x000000ff0200720c */ /* 0x002fda0003f05270 */
[----:B------:R-:W-:Y:S05]  /*33b0*/  @P0 BRA `(.L_x_65) ;  /* 0x0000000400080947 */ /* 0x000fea0003800000 */
[----:B------:R-:W-:Y:S02]  /*33c0*/  UISETP.NE.U32.AND UP0, UPT, UR5, 0x1, UPT ;  /* 0x000000010500788c */ /* 0x000fe4000bf05070 */
[----:B------:R-:W-:-:S07]  /*33d0*/  UIADD3 UR8, UPT, UPT, UR6, 0x8, URZ ;  /* 0x0000000806087890 */ /* 0x000fce000fffe0ff */
[----:B------:R-:W-:Y:S05]  /*33e0*/  BRA.U !UP0, `(.L_x_66) ;  /* 0x00000001089c7547 */ /* 0x000fea000b800000 */
[----:B------:R-:W-:Y:S01]  /*33f0*/  ELECT P0, URZ, PT ;  /* 0x0000000000ff782f */ /* 0x000fe20003800000 */
[----:B------:R-:W-:-:S12]  /*3400*/  BSSY B0, `(.L_x_66) ;  /* 0x0000025000007945 */ /* 0x000fd80003800000 */
[----:B------:R-:W-:Y:S05]  /*3410*/  @!P0 BRA `(.L_x_67) ;  /* 0x00000000008c8947 */ /* 0x000fea0003800000 */
[----:B------:R-:W-:-:S05]  /*3420*/  UMOV UR7, 0x10 ;  /* 0x0000001000077882 */ /* 0x000fca0000000000 */
[----:B------:R-:W-:Y:S04]  /*3430*/  DEPBAR.LE SB1, 0x36 ;  /* 0x00009d800000791a */ /* 0x000fe80000000000 */
[----:B------:R-:W1:Y:S02]  /*3440*/  UTCATOMSWS.2CTA.FIND_AND_SET.ALIGN UP1, UR7, UR7 ;  /* 0x00000007000775e3 */ /* 0x000e640008220800 */
[----:B-1----:R-:W-:Y:S01]  /*3450*/  MOV R11, UR7 ;  /* 0x00000007000b7c02 */ /* 0x002fe20008000f00 */
[----:B------:R-:W-:Y:S06]  /*3460*/  BRA.U UP1, `(.L_x_68) ;  /* 0x0000000101187547 */ /* 0x000fec000b800000 */
.L_x_69:
[----:B------:R-:W-:Y:S05]  /*3470*/  NANOSLEEP 0x64 ;  /* 0x000000640000795d */ /* 0x000fea0003800000 */
[----:B------:R-:W-:-:S05]  /*3480*/  UMOV UR7, 0x10 ;  /* 0x0000001000077882 */ /* 0x000fca0000000000 */
[----:B------:R-:W-:Y:S04]  /*3490*/  DEPBAR.LE SB1, 0x36 ;  /* 0x00009d800000791a */ /* 0x000fe80000000000 */
[----:B------:R-:W1:Y:S02]  /*34a0*/  UTCATOMSWS.2CTA.FIND_AND_SET.ALIGN UP1, UR7, UR7 ;  /* 0x00000007000775e3 */ /* 0x000e640008220800 */
[----:B-1----:R-:W-:Y:S01]  /*34b0*/  MOV R11, UR7 ;  /* 0x00000007000b7c02 */ /* 0x002fe20008000f00 */
[----:B------:R-:W-:Y:S05]  /*34c0*/  BRA.U !UP1, `(.L_x_69) ;  /* 0xfffffffd09e87547 */ /* 0x000fea000b83ffff */
.L_x_68:
[----:B------:R-:W1:Y:S01]  /*34d0*/  LDS R5, [UR6+0x10] ;  /* 0x00001006ff057984 */ /* 0x000e620008000800 */
[----:B------:R-:W-:Y:S01]  /*34e0*/  IMAD.U32 R3, RZ, RZ, UR37 ;  /* 0x00000025ff037e24 */ /* 0x000fe2000f8e00ff */
[----:B------:R-:W-:-:S03]  /*34f0*/  MOV R2, UR4 ;  /* 0x0000000400027c02 */ /* 0x000fc60008000f00 */
[----:B------:R-:W-:Y:S01]  /*3500*/  VIADD R3, R3, 0x1a0 ;  /* 0x000001a003037836 */ /* 0x000fe20000000000 */
[----:B-1----:R-:W-:-:S04]  /*3510*/  SHF.L.U32 R5, R5, 0x1f, RZ ;  /* 0x0000001f05057819 */ /* 0x002fc800000006ff */
[----:B------:R-:W1:Y:S02]  /*3520*/  SYNCS.PHASECHK.TRANS64.TRYWAIT P0, [UR6+0x8], R5 ;  /* 0x00000805ff0075a7 */ /* 0x000e640008001106 */
[----:B-1----:R-:W-:Y:S05]  /*3530*/  @P0 BRA `(.L_x_70) ;  /* 0x0000000000080947 */ /* 0x002fea0003800000 */
[----:B------:R-:W1:Y:S02]  /*3540*/  SYNCS.PHASECHK.TRANS64.TRYWAIT P0, [UR6+0x8], R5 ;  /* 0x00000805ff0075a7 */ /* 0x000e640008001106 */
[----:B-1----:R-:W-:Y:S05]  /*3550*/  @!P0 BRA `(.L_x_71) ;  /* 0x0000003c009c8947 */ /* 0x002fea0003800000 */
.L_x_70:
[----:B-1----:R-:W-:Y:S01]  /*3560*/  HFMA2 R4, -RZ, RZ, 0, 5.9604644775390625e-08 ;  /* 0x00000001ff047431 */ /* 0x002fe200000001ff */
[----:B------:R-:W-:Y:S01]  /*3570*/  UPRMT UR7, UR4, 0x654, UR8 ;  /* 0x0000065404077896 */ /* 0x000fe20008000008 */
[----:B------:R-:W-:Y:S01]  /*3580*/  IMAD.MOV.U32 R6, RZ, RZ, 0xffff ;  /* 0x0000ffffff067424 */ /* 0x000fe200078e00ff */
[----:B------:R-:W-:Y:S01]  /*3590*/  PRMT R2, R2, 0x654, R3 ;  /* 0x0000065402027816 */ /* 0x000fe20000000003 */
[----:B------:R-:W-:Y:S02]  /*35a0*/  IMAD.MOV.U32 R5, RZ, RZ, 0x4 ;  /* 0x00000004ff057424 */ /* 0x000fe400078e00ff */
[----:B------:R-:W-:Y:S01]  /*35b0*/  IMAD.SHL.U32 R9, R11, 0x20, RZ ;  /* 0x000000200b097824 */ /* 0x000fe200078e00ff */
[----:B------:R-:W-:Y:S02]  /*35c0*/  MOV R3, UR7 ;  /* 0x0000000700037c02 */ /* 0x000fe40008000f00 */
[-C--:B------:R-:W-:Y:S01]  /*35d0*/  SHF.L.U32 R7, R6, R11.reuse, RZ ;  /* 0x0000000b06077219 */ /* 0x080fe200000006ff */
[----:B------:R1:W-:Y:S01]  /*35e0*/  SYNCS.ARRIVE.TRANS64.RED RZ, [UR7], R5 ;  /* 0x00000005ffff79a7 */ /* 0x0003e20008000407 */
[----:B------:R-:W-:Y:S01]  /*35f0*/  SHF.L.U32 R6, R4, R11, RZ ;  /* 0x0000000b04067219 */ /* 0x000fe200000006ff */
[----:B------:R1:W-:Y:S04]  /*3600*/  STS [UR37+0x1a0], R9 ;  /* 0x0001a009ff007988 */ /* 0x0003e80008000825 */
[----:B------:R1:W-:Y:S04]  /*3610*/  STAS [R2.64], R11 ;  /* 0x0000000b02007dbd */ /* 0x0003e8000c0008ff */
[----:B------:R1:W-:Y:S04]  /*3620*/  ATOMS.OR RZ, [UR6+0x14], R7 ;  /* 0x00001407ffff798c */ /* 0x0003e8000b000006 */
[----:B------:R1:W-:Y:S04]  /*3630*/  ATOMS.OR RZ, [UR6+0x18], R6 ;  /* 0x00001806ffff798c */ /* 0x0003e8000b000006 */
[----:B------:R1:W-:Y:S02]  /*3640*/  ATOMS.XOR RZ, [UR6+0x10], R4 ;  /* 0x00001004ffff798c */ /* 0x0003e4000b800006 */
.L_x_67:
[----:B------:R-:W-:Y:S05]  /*3650*/  BSYNC B0 ;  /* 0x0000000000007941 */ /* 0x000fea0003800000 */
.L_x_66:
[----:B------:R-:W-:Y:S05]  /*3660*/  BRA.U UP0, `(.L_x_72) ;  /* 0x00000001006c7547 */ /* 0x000fea000b800000 */
[----:B------:R-:W-:-:S03]  /*3670*/  UMOV UR7, 0xffffffff ;  /* 0xffffffff00077882 */ /* 0x000fc60000000000 */
[----:B------:R-:W-:Y:S05]  /*3680*/  BRA.DIV UR7, `(.L_x_73) ;  /* 0x0000003e07687947 */ /* 0x000fea000b800000 */
[----:B------:R-:W-:-:S13]  /*3690*/  ELECT P6, URZ, PT ;  /* 0x0000000000ff782f */ /* 0x000fda00038c0000 */
.L_x_162:
[----:B------:R-:W-:Y:S05]  /*36a0*/  @!P6 BRA `(.L_x_72) ;  /* 0x00000000005ce947 */ /* 0x000fea0003800000 */
[----:B-1----:R-:W1:Y:S02]  /*36b0*/  LDS R3, [UR6+0x10] ;  /* 0x00001006ff037984 */ /* 0x002e640008000800 */
[----:B-1----:R-:W-:-:S04]  /*36c0*/  SHF.L.U32 R3, R3, 0x1f, RZ ;  /* 0x0000001f03037819 */ /* 0x002fc800000006ff */
[----:B------:R-:W1:Y:S02]  /*36d0*/  SYNCS.PHASECHK.TRANS64.TRYWAIT P0, [UR6+0x8], R3 ;  /* 0x00000803ff0075a7 */ /* 0x000e640008001106 */
[----:B-1----:R-:W-:Y:S05]  /*36e0*/  @P0 BRA `(.L_x_74) ;  /* 0x0000000000080947 */ /* 0x002fea0003800000 */
[----:B------:R-:W1:Y:S02]  /*36f0*/  SYNCS.PHASECHK.TRANS64.TRYWAIT P0, [UR6+0x8], R3 ;  /* 0x00000803ff0075a7 */ /* 0x000e640008001106 */
[----:B-1----:R-:W-:Y:S05]  /*3700*/  @!P0 BRA `(.L_x_75) ;  /* 0x0000003c00688947 */ /* 0x002fea0003800000 */
.L_x_74:
[----:B------:R-:W2:Y:S01]  /*3710*/  LDS R5, [UR37+0x1a0] ;  /* 0x0001a025ff057984 */ /* 0x000ea20008000800 */
[----:B-1----:R-:W-:Y:S02]  /*3720*/  HFMA2 R2, -RZ, RZ, 0, 5.9604644775390625e-08 ;  /* 0x00000001ff027431 */ /* 0x002fe400000001ff */
[----:B------:R-:W-:Y:S01]  /*3730*/  IMAD.MOV.U32 R3, RZ, RZ, 0xffff ;  /* 0x0000ffffff037424 */ /* 0x000fe200078e00ff */
[----:B------:R-:W-:Y:S01]  /*3740*/  UPRMT UR7, UR4, 0x654, UR8 ;  /* 0x0000065404077896 */ /* 0x000fe20008000008 */
[----:B--2---:R-:W-:-:S03]  /*3750*/  IMAD.SHL.U32 R4, R5, 0x20, RZ ;  /* 0x0000002005047824 */ /* 0x004fc600078e00ff */
[-C--:B------:R-:W-:Y:S02]  /*3760*/  SHF.L.U32 R3, R3, R5.reuse, RZ ;  /* 0x0000000503037219 */ /* 0x080fe400000006ff */
[----:B------:R-:W-:Y:S01]  /*3770*/  SHF.L.U32 R5, R2, R5, RZ ;  /* 0x0000000502057219 */ /* 0x000fe200000006ff */
[----:B------:R2:W-:Y:S04]  /*3780*/  STS [UR37+0x1a0], R4 ;  /* 0x0001a004ff007988 */ /* 0x0005e80008000825 */
[----:B------:R2:W-:Y:S04]  /*3790*/  ATOMS.OR RZ, [UR6+0x14], R3 ;  /* 0x00001403ffff798c */ /* 0x0005e8000b000006 */
[----:B------:R2:W-:Y:S01]  /*37a0*/  ATOMS.OR RZ, [UR6+0x18], R5 ;  /* 0x00001805ffff798c */ /* 0x0005e2000b000006 */
[----:B------:R-:W-:Y:S03]  /*37b0*/  SYNCS.ARRIVE.TRANS64.RED.A1T0 RZ, [UR7], RZ ;  /* 0x000000ffffff79a7 */ /* 0x000fe60008100407 */
[----:B------:R2:W-:Y:S01]  /*37c0*/  ATOMS.XOR RZ, [UR6+0x10], R2 ;  /* 0x00001002ffff798c */ /* 0x0005e2000b800006 */
[----:B------:R-:W-:Y:S05]  /*37d0*/  BRA `(.L_x_72) ;  /* 0x0000000000107947 */ /* 0x000fea0003800000 */
.L_x_65:
[----:B------:R-:W-:-:S05]  /*37e0*/  MOV R2, 0xffffffff ;  /* 0xffffffff00027802 */ /* 0x000fca0000000f00 */
[----:B------:R1:W-:Y:S02]  /*37f0*/  STS [UR37+0x1a0], R2 ;  /* 0x0001a002ff007988 */ /* 0x0003e40008000825 */
[----:B-1----:R-:W-:Y:S02]  /*3800*/  MOV R2, 0x3820 ;  /* 0x0000382000027802 */ /* 0x002fe40000000f00 */
[----:B-----5:R-:W-:Y:S05]  /*3810*/  CALL.REL.NOINC `($__internal_1_$__cuda_sm10x_tcgen05_guardrail_trap_phase_invalid_during_alloc) ;  /* 0x0000004000847944 */ /* 0x020fea0003c00000 */
.L_x_72:
[----:B------:R-:W-:Y:S05]  /*3820*/  WARPSYNC.ALL ;  /* 0x0000000000007948 */ /* 0x000fea0003800000 */
[----:B------:R-:W3:Y:S01]  /*3830*/  S2UR UR7, SR_CgaCtaId ;  /* 0x00000000000779c3 */ /* 0x000ee20000008800 */
[----:B------:R-:W-:Y:S01]  /*3840*/  UMOV UR6, 0x400 ;  /* 0x0000040000067882 */ /* 0x000fe20000000000 */
[----:B------:R-:W-:-:S06]  /*3850*/  NOP ;  /* 0x0000000000007918 */ /* 0x000fcc0000000000 */
[----:B------:R-:W-:Y:S06]  /*3860*/  BAR.ARV 0x6, 0xa0 ;  /* 0x0182800000007b1d */ /* 0x000fec0000002000 */
[----:B------:R-:W4:Y:S01]  /*3870*/  LDCU UR8, c[0x0][0x38c] ;  /* 0x00007180ff0877ac */ /* 0x000f220008000800 */
[----:B------:R-:W-:Y:S01]  /*3880*/  LOP3.LUT R0, R0, 0xffff, RZ, 0xc0, !PT ;  /* 0x0000ffff00007812 */ /* 0x000fe200078ec0ff */
[----:B-1----:R-:W-:Y:S01]  /*3890*/  IMAD.MOV.U32 R9, RZ, RZ, 0x1 ;  /* 0x00000001ff097424 */ /* 0x002fe200078e00ff */
[----:B------:R-:W-:Y:S01]  /*38a0*/  LOP3.LUT R8, R8, 0xffff, RZ, 0xc0, !PT ;  /* 0x0000ffff08087812 */ /* 0x000fe200078ec0ff */
[----:B------:R-:W-:Y:S01]  /*38b0*/  UMOV UR19, URZ ;  /* 0x000000ff00137c82 */ /* 0x000fe20008000000 */
[----:B------:R-:W-:Y:S01]  /*38c0*/  R2UR UR11, R0 ;  /* 0x00000000000b72ca */ /* 0x000fe200000e0000 */
[----:B------:R-:W-:Y:S01]  /*38d0*/  UMOV UR18, URZ ;  /* 0x000000ff00127c82 */ /* 0x000fe20008000000 */
[----:B------:R-:W-:Y:S01]  /*38e0*/  R2UR UR12, R8 ;  /* 0x00000000080c72ca */ /* 0x000fe200000e0000 */
[----:B------:R-:W-:Y:S01]  /*38f0*/  IMAD.MOV.U32 R8, RZ, RZ, RZ ;  /* 0x000000ffff087224 */ /* 0x000fe200078e00ff */
[----:B------:R-:W-:Y:S01]  /*3900*/  UMOV UR17, URZ ;  /* 0x000000ff00117c82 */ /* 0x000fe20008000000 */
[----:B---3--:R-:W-:-:S02]  /*3910*/  ULEA UR7, UR7, UR6, 0x18 ;  /* 0x0000000607077291 */ /* 0x008fc4000f8ec0ff */
[----:B------:R-:W-:Y:S02]  /*3920*/  UISETP.NE.AND UP2, UPT, UR5, URZ, UPT ;  /* 0x000000ff0500728c */ /* 0x000fe4000bf45270 */
[----:B------:R-:W-:Y:S02]  /*3930*/  UIADD3 UR13, UPT, UPT, UR7, 0x2300, URZ ;  /* 0x00002300070d7890 */ /* 0x000fe4000fffe0ff */
[----:B------:R-:W-:Y:S02]  /*3940*/  UIADD3 UR14, UPT, UPT, UR7, 0x32300, URZ ;  /* 0x00032300070e7890 */ /* 0x000fe4000fffe0ff */
[----:B----4-:R-:W-:Y:S01]  /*3950*/  UIADD3 UR8, UPT, UPT, UR8, 0x3f, URZ ;  /* 0x0000003f08087890 */ /* 0x010fe2000fffe0ff */
[----:B--2---:R-:W1:Y:S01]  /*3960*/  LDS R2, [UR7+0x1a0] ;  /* 0x0001a007ff027984 */ /* 0x004e620008000800 */
[----:B------:R-:W-:Y:S02]  /*3970*/  USHF.R.U32.HI UR13, URZ, 0x4, UR13 ;  /* 0x00000004ff0d7899 */ /* 0x000fe4000801160d */
[----:B------:R-:W-:-:S02]  /*3980*/  USHF.R.S32.HI UR6, URZ, 0x1f, UR8 ;  /* 0x0000001fff067899 */ /* 0x000fc40008011408 */
[----:B------:R-:W-:Y:S02]  /*3990*/  USHF.R.U32.HI UR14, URZ, 0x4, UR14 ;  /* 0x00000004ff0e7899 */ /* 0x000fe4000801160e */
[----:B------:R-:W-:Y:S02]  /*39a0*/  ULEA.HI UR6, UR6, UR8, URZ, 0x6 ;  /* 0x0000000806067291 */ /* 0x000fe4000f8f30ff */
[----:B------:R-:W-:Y:S02]  /*39b0*/  ULOP3.LUT UR13, UR13, 0x3fff, URZ, 0xc0, !UPT ;  /* 0x00003fff0d0d7892 */ /* 0x000fe4000f8ec0ff */
[----:B------:R-:W-:Y:S02]  /*39c0*/  USHF.R.S32.HI UR6, URZ, 0x6, UR6 ;  /* 0x00000006ff067899 */ /* 0x000fe40008011406 */
[----:B------:R-:W-:Y:S02]  /*39d0*/  ULOP3.LUT UR14, UR14, 0x3fff, URZ, 0xc0, !UPT ;  /* 0x00003fff0e0e7892 */ /* 0x000fe4000f8ec0ff */
[----:B------:R-:W-:Y:S01]  /*39e0*/  UISETP.LT.AND UP0, UPT, UR6, 0x1, UPT ;  /* 0x000000010600788c */ /* 0x000fe2000bf01270 */
[----:B------:R-:W-:Y:S01]  /*39f0*/  UMOV UR28, 0x0 ;  /* 0x00000000001c7882 */ /* 0x000fe20000000000 */
[----:B------:R-:W-:Y:S01]  /*3a00*/  UMOV UR29, 0x10040490 ;  /* 0x10040490001d7882 */ /* 0x000fe20000000000 */
[----:B------:R-:W-:-:S02]  /*3a10*/  ULOP3.LUT UR13, UR13, 0x10000, URZ, 0xfc, !UPT ;  /* 0x000100000d0d7892 */ /* 0x000fc4000f8efcff */
[----:B------:R-:W-:Y:S02]  /*3a20*/  ULOP3.LUT UR14, UR14, 0x10000, URZ, 0xfc, !UPT ;  /* 0x000100000e0e7892 */ /* 0x000fe4000f8efcff */
[----:B------:R-:W-:Y:S01]  /*3a30*/  USEL UR20, UR6, 0x1, !UP0 ;  /* 0x0000000106147887 */ /* 0x000fe2000c000000 */
[----:B------:R-:W-:Y:S01]  /*3a40*/  UMOV UR26, 0x0 ;  /* 0x00000000001a7882 */ /* 0x000fe20000000000 */
[----:B------:R-:W-:Y:S01]  /*3a50*/  UMOV UR27, 0x10040490 ;  /* 0x10040490001b7882 */ /* 0x000fe20000000000 */
[----:B------:R-:W-:Y:S01]  /*3a60*/  UMOV UR24, 0x0 ;  /* 0x0000000000187882 */ /* 0x000fe20000000000 */
[----:B------:R-:W-:Y:S01]  /*3a70*/  UMOV UR25, 0x10040490 ;  /* 0x1004049000197882 */ /* 0x000fe20000000000 */
[----:B------:R-:W-:Y:S01]  /*3a80*/  UMOV UR22, 0x0 ;  /* 0x0000000000167882 */ /* 0x000fe20000000000 */
[----:B------:R-:W-:Y:S01]  /*3a90*/  UMOV UR23, 0x10040490 ;  /* 0x1004049000177882 */ /* 0x000fe20000000000 */
[----:B-1----:R-:W-:Y:S02]  /*3aa0*/  R2UR UR21, R2 ;  /* 0x00000000021572ca */ /* 0x002fe400000e0000 */
[----:B------:R-:W-:-:S13]  /*3ab0*/  CS2R R2, SRZ ;  /* 0x0000000000027805 */ /* 0x000fda000001ff00 */
.L_x_83:
[C---:B------:R-:W-:Y:S02]  /*3ac0*/  LEA R0, R8.reuse, UR7, 0x3 ;  /* 0x0000000708007c11 */ /* 0x040fe4000f8e18ff */
[----:B------:R-:W-:Y:S02]  /*3ad0*/  SHF.L.U32 R5, R3, 0x1f, RZ ;  /* 0x0000001f03057819 */ /* 0x000fe400000006ff */
[----:B------:R-:W-:Y:S02]  /*3ae0*/  LEA R4, R8, UR7, 0x4 ;  /* 0x0000000708047c11 */ /* 0x000fe4000f8e20ff */
[----:B------:R-:W1:Y:S02]  /*3af0*/  SYNCS.PHASECHK.TRANS64.TRYWAIT P0, [R0+URZ+0xf0], R5 ;  /* 0x0000f005000075a7 */ /* 0x000e6400080011ff */
[----:B-1-34-:R-:W-:Y:S05]  /*3b00*/  @!P0 BRA `(.L_x_76) ;  /* 0x0000003800808947 */ /* 0x01afea0003800000 */
.L_x_163:
[----:B-1----:R-:W1:Y:S01]  /*3b10*/  LDS.128 R4, [R4+0x180] ;  /* 0x0001800004047984 */ /* 0x002e620000000c00 */
[----:B------:R-:W-:Y:S02]  /*3b20*/  VIADD R0, R0, 0x100 ;  /* 0x0000010000007836 */ /* 0x000fe40000000000 */
[----:B------:R-:W-:Y:S01]  /*3b30*/  VIADD R8, R8, 0x1 ;  /* 0x0000000108087836 */ /* 0x000fe20000000000 */
[----:B------:R-:W-:Y:S01]  /*3b40*/  @!PT LDS RZ, [RZ] ;  /* 0x00000000fffff984 */ /* 0x000fe20000000800 */
[----:B------:R-:W-:Y:S01]  /*3b50*/  @!PT LDS RZ, [RZ] ;  /* 0x00000000fffff984 */ /* 0x000fe20000000800 */
[----:B------:R-:W-:Y:S01]  /*3b60*/  @!PT LDS RZ, [RZ] ;  /* 0x00000000fffff984 */ /* 0x000fe20000000800 */
[----:B------:R-:W-:Y:S01]  /*3b70*/  @!PT LDS RZ, [RZ] ;  /* 0x00000000fffff984 */ /* 0x000fe20000000800 */
[----:B------:R2:W-:Y:S06]  /*3b80*/  MEMBAR.ALL.CTA ;  /* 0x0000000000007992 */ /* 0x0005ec0000008000 */
[----:B--2---:R-:W2:Y:S01]  /*3b90*/  FENCE.VIEW.ASYNC.S ;  /* 0x00000000000073c6 */ /* 0x004ea20000000000 */
[----:B------:R-:W-:-:S04]  /*3ba0*/  PRMT R0, RZ, 0x654, R0 ;  /* 0x00000654ff007816 */ /* 0x000fc80000000000 */
[----:B--2---:R2:W-:Y:S01]  /*3bb0*/  SYNCS.ARRIVE.TRANS64.RED.A1T0 RZ, [R0+URZ], RZ ;  /* 0x000000ff00ff79a7 */ /* 0x0045e200081004ff */
[----:B-1----:R-:W-:Y:S01]  /*3bc0*/  LOP3.LUT P1, RZ, R6, 0x1, RZ, 0xc0, !PT ;  /* 0x0000000106ff7812 */ /* 0x002fe2000782c0ff */
[----:B--2---:R-:W-:-:S12]  /*3bd0*/  BRA.U UP2, `(.L_x_77) ;  /* 0x0000000502087547 */ /* 0x004fd8000b800000 */
[----:B------:R-:W1:Y:S01]  /*3be0*/  LDCU UR8, c[0x0][0x38c] ;  /* 0x00007180ff0877ac */ /* 0x000e620008000800 */
[----:B------:R-:W-:Y:S02]  /*3bf0*/  PLOP3.LUT P2, PT, PT, PT, PT, 0x80, 0x8 ;  /* 0x000000000008781c */ /* 0x000fe40003f4f070 */
[----:B------:R-:W-:Y:S01]  /*3c00*/  SHF.L.U32 R5, R9, 0x1f, RZ ;  /* 0x0000001f09057819 */ /* 0x000fe200000006ff */
[----:B------:R-:W-:Y:S02]  /*3c10*/  ULEA UR9, UR19, UR7, 0x3 ;  /* 0x0000000713097291 */ /* 0x000fe4000f8e18ff */
[----:B------:R-:W-:Y:S02]  /*3c20*/  ULEA UR10, UR19, UR21, 0x4 ;  /* 0x00000015130a7291 */ /* 0x000fe4000f8e20ff */
[----:B-1----:R-:W-:-:S06]  /*3c30*/  UISETP.GE.AND UP0, UPT, UR8, 0x1, UPT ;  /* 0x000000010800788c */ /* 0x002fcc000bf06270 */
[----:B------:R-:W-:-:S05]  /*3c40*/  PLOP3.LUT P0, PT, PT, PT, UP0, 0x80, 0x8 ;  /* 0x000000000008781c */ /* 0x000fca0003f0f008 */
[----:B------:R-:W-:-:S08]  /*3c50*/  @UP0 ULEA UR8, UR18, UR7, 0x3 ;  /* 0x0000000712080291 */ /* 0x000fd0000f8e18ff */
[----:B------:R-:W-:-:S04]  /*3c60*/  @P0 SHF.L.U32 R0, R2, 0x1f, RZ ;  /* 0x0000001f02000819 */ /* 0x000fc800000006ff */
[----:B------:R1:W2:Y:S01]  /*3c70*/  @P0 SYNCS.PHASECHK.TRANS64.TRYWAIT P2, [UR8], R0 ;  /* 0x00000000ff0005a7 */ /* 0x0002a20008041108 */
[----:B------:R-:W3:Y:S02]  /*3c80*/  SYNCS.PHASECHK.TRANS64.TRYWAIT P0, [UR9+0x130], R5 ;  /* 0x00013005ff0075a7 */ /* 0x000ee40008001109 */
[----:B-123--:R-:W-:Y:S05]  /*3c90*/  @!P0 BRA `(.L_x_78) ;  /* 0x0000003800308947 */ /* 0x00efea0003800000 */
.L_x_165:
[----:B------:R-:W-:Y:S01]  /*3ca0*/  UMOV UR16, UR17 ;  /* 0x0000001100107c82 */ /* 0x000fe20008000000 */
[----:B------:R-:W-:Y:S05]  /*3cb0*/  BRA.U !UP0, `(.L_x_79) ;  /* 0x0000000108c07547 */ /* 0x000fea000b800000 */
[----:B------:R-:W-:Y:S02]  /*3cc0*/  UIADD3 UR16, UPT, UPT, UR20, UR17, URZ ;  /* 0x0000001114107290 */ /* 0x000fe4000fffe0ff */
[----:B------:R-:W-:Y:S01]  /*3cd0*/  UPLOP3.LUT UP3, UPT, UPT, UPT, UPT, 0x40, 0x4 ;  /* 0x000000000004789c */ /* 0x000fe20003f6e870 */
[----:B------:R-:W-:Y:S01]  /*3ce0*/  UMOV UR15, UR6 ;  /* 0x00000006000f7c82 */ /* 0x000fe20008000000 */
[----:B------:R-:W-:-:S09]  /*3cf0*/  UMOV UR46, UR18 ;  /* 0x00000012002e7c82 */ /* 0x000fd20008000000 */
.L_x_82:
[----:B--2---:R-:W-:Y:S01]  /*3d00*/  ULEA UR8, UR46, UR7, 0x3 ;  /* 0x000000072e087291 */ /* 0x004fe2000f8e18ff */
[----:B---3--:R-:W-:Y:S11]  /*3d10*/  @P2 BRA `(.L_x_80) ;  /* 0x00000000000c2947 */ /* 0x008ff60003800000 */
[----:B-1----:R-:W-:Y:S04]  /*3d20*/  SHF.L.U32 R5, R2, 0x1f, RZ ;  /* 0x0000001f02057819 */ /* 0x002fe800000006ff */
[----:B------:R-:W1:Y:S02]  /*3d30*/  SYNCS.PHASECHK.TRANS64.TRYWAIT P0, [UR8], R5 ;  /* 0x00000005ff0075a7 */ /* 0x000e640008001108 */
[----:B-1----:R-:W-:Y:S05]  /*3d40*/  @!P0 BRA `(.L_x_81) ;  /* 0x00000038001c8947 */ /* 0x002fea0003800000 */
.L_x_80:
[----:B------:R-:W-:Y:S01]  /*3d50*/  UISETP.NE.AND UP0, UPT, UR15, 0x1, UPT ;  /* 0x000000010f00788c */ /* 0x000fe2000bf05270 */
[----:B------:R-:W-:Y:S01]  /*3d60*/  PLOP3.LUT P2, PT, PT, PT, PT, 0x80, 0x8 ;  /* 0x000000000008781c */ /* 0x000fe20003f4f070 */
[----:B------:R-:W-:Y:S02]  /*3d70*/  UIADD3 UR18, UPT, UPT, UR46, 0x1, URZ ;  /* 0x000000012e127890 */ /* 0x000fe4000fffe0ff */
[----:B------:R-:W-:Y:S02]  /*3d80*/  ULEA UR32, UR46, UR14, 0x6 ;  /* 0x0000000e2e207291 */ /* 0x000fe4000f8e30ff */
[----:B------:R-:W-:Y:S01]  /*3d90*/  UISETP.NE.AND UP1, UPT, UR18, 0xc, UPT ;  /* 0x0000000c1200788c */ /* 0x000fe2000bf25270 */
[----:B------:R-:W-:Y:S01]  /*3da0*/  PLOP3.LUT P0, PT, PT, PT, UP0, 0x80, 0x8 ;  /* 0x000000000008781c */ /* 0x000fe20003f0f008 */
[----:B------:R-:W-:Y:S02]  /*3db0*/  UIADD3 UR44, UPT, UPT, UR32, 0x2, URZ ;  /* 0x00000002202c7890 */ /* 0x000fe4000fffe0ff */
[----:B------:R-:W-:Y:S02]  /*3dc0*/  USEL UR31, URZ, 0x1, UP1 ;  /* 0x00000001ff1f7887 */ /* 0x000fe40008800000 */
[----:B------:R-:W-:Y:S02]  /*3dd0*/  USEL UR18, UR18, URZ, UP1 ;  /* 0x000000ff12127287 */ /* 0x000fe40008800000 */
[----:B------:R-:W-:Y:S02]  /*3de0*/  UIADD3 UR40, UPT, UPT, UR32, 0x4, URZ ;  /* 0x0000000420287890 */ /* 0x000fe4000fffe0ff */
[----:B------:R-:W-:Y:S01]  /*3df0*/  @UP0 ULEA UR30, UR18, UR7, 0x3 ;  /* 0x00000007121e0291 */ /* 0x000fe2000f8e18ff */
[----:B------:R-:W-:Y:S01]  /*3e00*/  LOP3.LUT R2, R2, UR31, RZ, 0x3c, !PT ;  /* 0x0000001f02027c12 */ /* 0x000fe2000f8e3cff */
[----:B------:R-:W-:Y:S02]  /*3e10*/  UIADD3 UR36, UPT, UPT, UR32, 0x6, URZ ;  /* 0x0000000620247890 */ /* 0x000fe4000fffe0ff */
[----:B------:R-:W-:Y:S01]  /*3e20*/  UIADD3 UR8, UPT, UPT, UR8, 0x60, URZ ;  /* 0x0000006008087890 */ /* 0x000fe2000fffe0ff */
[----:B-1----:R-:W-:Y:S01]  /*3e30*/  @P0 SHF.L.U32 R0, R2, 0x1f, RZ ;  /* 0x0000001f02000819 */ /* 0x002fe200000006ff */
[----:B------:R-:W-:Y:S02]  /*3e40*/  UIADD3 UR17, UPT, UPT, UR17, 0x1, URZ ;  /* 0x0000000111117890 */ /* 0x000fe4000fffe0ff */
[----:B------:R-:W-:Y:S01]  /*3e50*/  UIADD3 UR15, UPT, UPT, UR15, -0x1, URZ ;  /* 0xffffffff0f0f7890 */ /* 0x000fe2000fffe0ff */
[----:B------:R2:W3:Y:S01]  /*3e60*/  @P0 SYNCS.PHASECHK.TRANS64.TRYWAIT P2, [UR30], R0 ;  /* 0x00000000ff0005a7 */ /* 0x0004e2000804111e */
[----:B------:R-:W-:Y:S02]  /*3e70*/  ULEA UR30, UR46, UR13, 0xa ;  /* 0x0000000d2e1e7291 */ /* 0x000fe4000f8e50ff */
[----:B------:R-:W-:Y:S02]  /*3e80*/  UISETP.NE.AND UP0, UPT, UR17, UR16, UPT ;  /* 0x000000101100728c */ /* 0x000fe4000bf05270 */
[----:B------:R-:W-:Y:S02]  /*3e90*/  UIADD3 UR42, UPT, UPT, UR30, 0x2, URZ ;  /* 0x000000021e2a7890 */ /* 0x000fe4000fffe0ff */
[----:B------:R-:W-:Y:S02]  /*3ea0*/  UIADD3 UR38, UPT, UPT, UR30, 0x4, URZ ;  /* 0x000000041e267890 */ /* 0x000fe4000fffe0ff */
[----:B------:R-:W-:Y:S01]  /*3eb0*/  UIADD3 UR34, UPT, UPT, UR30, 0x6, URZ ;  /* 0x000000061e227890 */ /* 0x000fe2000fffe0ff */
[----:B------:R-:W-:Y:S01]  /*3ec0*/  UMOV UR33, 0x40004000 ;  /* 0x4000400000217882 */ /* 0x000fe20000000000 */
[----:B------:R-:W-:Y:S01]  /*3ed0*/  UMOV UR31, 0x40004040 ;  /* 0x40004040001f7882 */ /* 0x000fe20000000000 */
[----:B------:R-:W-:Y:S01]  /*3ee0*/  UMOV UR45, 0x40004000 ;  /* 0x40004000002d7882 */ /* 0x000fe20000000000 */
[----:B------:R2:W-:Y:S01]  /*3ef0*/  UTCHMMA.2CTA gdesc[UR30], gdesc[UR32], tmem[UR10], tmem[UR28], idesc[UR29], UP3 ;  /* 0x00ff1c201e0075ea */ /* 0x0005e20009a0000a */
[----:B------:R-:W-:Y:S01]  /*3f00*/  UPLOP3.LUT UP3, UPT, UPT, UPT, UPT, 0x80, 0x8 ;  /* 0x000000000008789c */ /* 0x000fe20003f6f070 */
[----:B------:R-:W-:Y:S01]  /*3f10*/  UMOV UR43, 0x40004040 ;  /* 0x40004040002b7882 */ /* 0x000fe20000000000 */
[----:B------:R-:W-:Y:S01]  /*3f20*/  UMOV UR41, 0x40004000 ;  /* 0x4000400000297882 */ /* 0x000fe20000000000 */
[----:B------:R2:W-:Y:S01]  /*3f30*/  UTCHMMA.2CTA gdesc[UR42], gdesc[UR44], tmem[UR10], tmem[UR26], idesc[UR27], UPT ;  /* 0x00ff1a2c2a0075ea */ /* 0x0005e2000ba0000a */
[----:B------:R-:W-:Y:S01]  /*3f40*/  UMOV UR39, 0x40004040 ;  /* 0x4000404000277882 */ /* 0x000fe20000000000 */
[----:B------:R-:W-:Y:S01]  /*3f50*/  UMOV UR37, 0x40004000 ;  /* 0x4000400000257882 */ /* 0x000fe20000000000 */
[----:B------:R-:W-:Y:S01]  /*3f60*/  UMOV UR35, 0x40004040 ;  /* 0x4000404000237882 */ /* 0x000fe20000000000 */
[----:B------:R2:W-:Y:S01]  /*3f70*/  UTCHMMA.2CTA gdesc[UR38], gdesc[UR40], tmem[UR10], tmem[UR24], idesc[UR25], UPT ;  /* 0x00ff1828260075ea */ /* 0x0005e2000ba0000a */
[----:B------:R2:W-:Y:S01]  /*3f80*/  UTCHMMA.2CTA gdesc[UR34], gdesc[UR36], tmem[UR10], tmem[UR22], idesc[UR23], UPT ;  /* 0x00ff1624220075ea */ /* 0x0005e2000ba0000a */
[----:B------:R2:W-:Y:S01]  /*3f90*/  UTCBAR.2CTA.MULTICAST [UR8], URZ, UR12 ;  /* 0x000000ff080073e9 */ /* 0x0005e2000820080c */
[----:B------:R-:W-:Y:S01]  /*3fa0*/  UMOV UR46, UR18 ;  /* 0x00000012002e7c82 */ /* 0x000fe20008000000 */
[----:B------:R-:W-:Y:S05]  /*3fb0*/  BRA.U UP0, `(.L_x_82) ;  /* 0xfffffffd00507547 */ /* 0x000fea000b83ffff */
.L_x_79:
[----:B------:R-:W-:Y:S01]  /*3fc0*/  UIADD3 UR9, UPT, UPT, UR9, 0x110, URZ ;  /* 0x0000011009097890 */ /* 0x000fe2000fffe0ff */
[----:B------:R-:W-:-:S08]  /*3fd0*/  UMOV UR17, UR16 ;  /* 0x0000001000117c82 */ /* 0x000fd00008000000 */
[----:B------:R4:W-:Y:S01]  /*3fe0*/  UTCBAR.2CTA.MULTICAST [UR9], URZ, UR11 ;  /* 0x000000ff090073e9 */ /* 0x0009e2000820080b */
[----:B------:R-:W-:Y:S02]  /*3ff0*/  NOP ;  /* 0x0000000000007918 */ /* 0x000fe40000000000 */
.L_x_77:
[----:B------:R-:W-:Y:S01]  /*4000*/  UIADD3 UR19, UPT, UPT, UR19, 0x1, URZ ;  /* 0x0000000113137890 */ /* 0x000fe2000fffe0ff */
[----:B------:R-:W-:-:S03]  /*4010*/  ISETP.NE.AND P0, PT, R8, 0x2, PT ;  /* 0x000000020800780c */ /* 0x000fc60003f05270 */
[----:B------:R-:W-:Y:S01]  /*4020*/  UISETP.NE.AND UP0, UPT, UR19, 0x4, UPT ;  /* 0x000000041300788c */ /* 0x000fe2000bf05270 */
[----:B-12---:R-:W-:Y:S02]  /*4030*/  SEL R0, RZ, 0x1, P0 ;  /* 0x00000001ff007807 */ /* 0x006fe40000000000 */
[----:B------:R-:W-:Y:S01]  /*4040*/  SEL R8, R8, RZ, P0 ;  /* 0x000000ff08087207 */ /* 0x000fe20000000000 */
[----:B------:R-:W-:Y:S01]  /*4050*/  USEL UR8, URZ, 0x1, UP0 ;  /* 0x00000001ff087887 */ /* 0x000fe20008000000 */
[----:B------:R-:W-:Y:S01]  /*4060*/  LOP3.LUT R3, R3, R0, RZ, 0x3c, !PT ;  /* 0x0000000003037212 */ /* 0x000fe200078e3cff */
[----:B------:R-:W-:-:S04]  /*4070*/  USEL UR19, UR19, URZ, UP0 ;  /* 0x000000ff13137287 */ /* 0x000fc80008000000 */
[----:B------:R-:W-:Y:S01]  /*4080*/  LOP3.LUT R9, R9, UR8, RZ, 0x3c, !PT ;  /* 0x0000000809097c12 */ /* 0x000fe2000f8e3cff */
[----:B------:R-:W-:Y:S07]  /*4090*/  @P1 BRA `(.L_x_83) ;  /* 0xfffffff800881947 */ /* 0x000fee000383ffff */
[----:B------:R-:W1:Y:S01]  /*40a0*/  S2UR UR6, SR_CgaCtaId ;  /* 0x00000000000679c3 */ /* 0x000e620000008800 */
[----:B------:R-:W-:Y:S01]  /*40b0*/  ELECT P0, URZ, PT ;  /* 0x0000000000ff782f */ /* 0x000fe20003800000 */
[----:B------:R-:W-:Y:S01]  /*40c0*/  HFMA2 R0, -RZ, RZ, 0, 5.9604644775390625e-08 ;  /* 0x00000001ff007431 */ /* 0x000fe200000001ff */
[----:B------:R-:W-:-:S05]  /*40d0*/  UMOV UR8, 0x40 ;  /* 0x0000004000087882 */ /* 0x000fca0000000000 */
[----:B------:R-:W-:Y:S01]  /*40e0*/  UVIRTCOUNT.DEALLOC.SMPOOL 0x80 ;  /* 0x000000800000784c */ /* 0x000fe20000000000 */
[----:B------:R-:W-:Y:S02]  /*40f0*/  UISETP.NE.AND UP0, UPT, UR5, URZ, UPT ;  /* 0x000000ff0500728c */ /* 0x000fe4000bf05270 */
[----:B-1----:R-:W-:-:S09]  /*4100*/  ULEA UR6, UR6, UR8, 0x18 ;  /* 0x0000000806067291 */ /* 0x002fd2000f8ec0ff */
[----:B------:R1:W-:Y:S01]  /*4110*/  @P0 STS.U8 [UR6+0x1c], R0 ;  /* 0x00001c00ff000988 */ /* 0x0003e20008000006 */
[----:B------:R-:W-:Y:S05]  /*4120*/  BRA.U UP0, `(.L_x_84) ;  /* 0x0000000100a07547 */ /* 0x000fea000b800000 */
[----:B------:R-:W-:Y:S01]  /*4130*/  UIADD3 UR5, UPT, UPT, UR7, 0x130, URZ ;  /* 0x0000013007057890 */ /* 0x000fe2000fffe0ff */
[----:B------:R-:W-:-:S03]  /*4140*/  SHF.L.U32 R3, R9, 0x1f, RZ ;  /* 0x0000001f09037819 */ /* 0x000fc600000006ff */
[----:B------:R-:W-:-:S09]  /*4150*/  ULEA UR8, UR19, UR5, 0x3 ;  /* 0x0000000513087291 */ /* 0x000fd2000f8e18ff */
[----:B------:R-:W2:Y:S02]  /*4160*/  SYNCS.PHASECHK.TRANS64.TRYWAIT P0, [UR8], R3 ;  /* 0x00000003ff0075a7 */ /* 0x000ea40008001108 */
[----:B--2---:R-:W-:Y:S05]  /*4170*/  @!P0 BRA `(.L_x_85) ;  /* 0x0000003400288947 */ /* 0x004fea0003800000 */
.L_x_168:
[----:B----4-:R-:W-:-:S04]  /*4180*/  UIADD3 UR9, UPT, UPT, UR19, 0x1, URZ ;  /* 0x0000000113097890 */ /* 0x010fc8000fffe0ff */
        /* <DEDUP_REMOVED lines=8> */
.L_x_170:
        /* <DEDUP_REMOVED lines=9> */
.L_x_172:
[----:B------:R-:W-:-:S04]  /*42a0*/  UIADD3 UR9, UPT, UPT, UR9, 0x1, URZ ;  /* 0x0000000109097890 */ /* 0x000fc8000fffe0ff */
[----:B------:R-:W-:-:S04]  /*42b0*/  UISETP.NE.AND UP1, UPT, UR9, 0x4, UPT ;  /* 0x000000040900788c */ /* 0x000fc8000bf25270 */
[----:B------:R-:W-:Y:S02]  /*42c0*/  USEL UR8, URZ, 0x1, UP1 ;  /* 0x00000001ff087887 */ /* 0x000fe40008800000 */
[----:B------:R-:W-:-:S04]  /*42d0*/  USEL UR9, UR9, URZ, UP1 ;  /* 0x000000ff09097287 */ /* 0x000fc80008800000 */
[----:B------:R-:W-:Y:S01]  /*42e0*/  ULEA UR9, UR9, UR5, 0x3 ;  /* 0x0000000509097291 */ /* 0x000fe2000f8e18ff */
[----:B-1----:R-:W-:-:S04]  /*42f0*/  LOP3.LUT R3, R2, UR8, RZ, 0x3c, !PT ;  /* 0x0000000802037c12 */ /* 0x002fc8000f8e3cff */
[----:B------:R-:W-:Y:S01]  /*4300*/  SHF.L.U32 R3, R3, 0x1f, RZ ;  /* 0x0000001f03037819 */ /* 0x000fe200000006ff */
[----:B------:R-:W-:-:S04]  /*4310*/  IMAD.U32 R0, RZ, RZ, UR9 ;  /* 0x00000009ff007e24 */ /* 0x000fc8000f8e00ff */
[----:B------:R1:W2:Y:S03]  /*4320*/  SYNCS.PHASECHK.TRANS64.TRYWAIT P0, [R0+URZ], R3 ;  /* 0x00000003000075a7 */ /* 0x0002a600080011ff */
[----:B--2---:R-:W-:Y:S05]  /*4330*/  @!P0 NANOSLEEP.SYNCS 0x989680 ;  /* 0x009896800000895d */ /* 0x004fea0003900000 */
[----:B------:R-:W2:Y:S02]  /*4340*/  @!P0 SYNCS.PHASECHK.TRANS64 P0, [R0+URZ], R3 ;  /* 0x00000003000085a7 */ /* 0x000ea400080010ff */
[----:B--2---:R-:W-:Y:S05]  /*4350*/  @P0 BRA `(.L_x_88) ;  /* 0x0000000000200947 */ /* 0x004fea0003800000 */
.L_x_89:
[----:B--2---:R2:W4:Y:S02]  /*4360*/  SYNCS.PHASECHK.TRANS64.TRYWAIT P0, [R0+URZ], R3 ;  /* 0x00000003000075a7 */ /* 0x00452400080011ff */
[----:B----4-:R-:W-:Y:S05]  /*4370*/  @!P0 NANOSLEEP.SYNCS 0x989680 ;  /* 0x009896800000895d */ /* 0x010fea0003900000 */
[----:B------:R-:W4:Y:S02]  /*4380*/  @!P0 SYNCS.PHASECHK.TRANS64 P0, [R0+URZ], R3 ;  /* 0x00000003000085a7 */ /* 0x000f2400080010ff */
[----:B----4-:R-:W-:Y:S05]  /*4390*/  @!P0 BRA `(.L_x_89) ;  /* 0xfffffffc00f08947 */ /* 0x010fea000383ffff */
[----:B------:R-:W-:Y:S05]  /*43a0*/  BRA `(.L_x_88) ;  /* 0x00000000000c7947 */ /* 0x000fea0003800000 */
.L_x_84:
[----:B------:R-:W-:-:S04]  /*43b0*/  UIADD3 UR5, UPT, UPT, UR7, 0x170, URZ ;  /* 0x0000017007057890 */ /* 0x000fc8000fffe0ff */
[----:B------:R-:W-:-:S09]  /*43c0*/  UPRMT UR5, UR4, 0x654, UR5 ;  /* 0x0000065404057896 */ /* 0x000fd20008000005 */
[----:B------:R-:W-:Y:S03]  /*43d0*/  SYNCS.ARRIVE.TRANS64.RED.A1T0 RZ, [UR5], RZ ;  /* 0x000000ffffff79a7 */ /* 0x000fe60008100405 */
.L_x_88:
[----:B-12---:R-:W-:Y:S01]  /*43e0*/  SHF.L.U32 R3, RZ, 0x1f, RZ ;  /* 0x0000001fff037819 */ /* 0x006fe200000006ff */
[----:B------:R-:W-:Y:S01]  /*43f0*/  UIADD3 UR5, UPT, UPT, UR7, 0x170, URZ ;  /* 0x0000017007057890 */ /* 0x000fe2000fffe0ff */
[----:B------:R-:W-:Y:S02]  /*4400*/  PLOP3.LUT P0, PT, PT, PT, UP0, 0x80, 0x8 ;  /* 0x000000000008781c */ /* 0x000fe40003f0f008 */
[----:B------:R-:W1:Y:S02]  /*4410*/  SYNCS.PHASECHK.TRANS64.TRYWAIT P1, [UR7+0x170], R3 ;  /* 0x00017003ff0075a7 */ /* 0x000e640008021107 */
[----:B-1----:R-:W-:Y:S09]  /*4420*/  @!P1 BRA `(.L_x_90) ;  /* 0x0000003000c49947 */ /* 0x002ff20003800000 */
.L_x_174:
[----:B------:R-:W-:Y:S01]  /*4430*/  @!UP0 UPRMT UR5, UR4, 0x654, UR5 ;  /* 0x0000065404058896 */ /* 0x000fe20008000005 */
[----:B------:R-:W-:Y:S02]  /*4440*/  UMOV UR8, 0xffff ;  /* 0x0000ffff00087882 */ /* 0x000fe40000000000 */
[----:B------:R-:W-:-:S06]  /*4450*/  UMOV UR4, 0x1 ;  /* 0x0000000100047882 */ /* 0x000fcc0000000000 */
[----:B------:R-:W-:Y:S01]  /*4460*/  @!P0 SYNCS.ARRIVE.TRANS64.RED.A1T0 RZ, [UR5], RZ ;  /* 0x000000ffffff89a7 */ /* 0x000fe20008100405 */
[----:B------:R-:W-:Y:S01]  /*4470*/  NOP ;  /* 0x0000000000007918 */ /* 0x000fe20000000000 */
[----:B-1----:R-:W1:Y:S01]  /*4480*/  LDS R0, [UR6+0x14] ;  /* 0x00001406ff007984 */ /* 0x002e620008000800 */
[----:B------:R-:W-:-:S04]  /*4490*/  ULOP3.LUT UR5, UR21, 0xffff, URZ, 0xc0, !UPT ;  /* 0x0000ffff15057892 */ /* 0x000fc8000f8ec0ff */
[----:B------:R-:W-:-:S04]  /*44a0*/  USHF.R.U32.HI UR5, URZ, 0x5, UR5 ;  /* 0x00000005ff057899 */ /* 0x000fc80008011605 */
[----:B------:R-:W-:Y:S02]  /*44b0*/  USHF.L.U32 UR8, UR8, UR5, URZ ;  /* 0x0000000508087299 */ /* 0x000fe400080006ff */
[----:B------:R-:W-:-:S04]  /*44c0*/  USHF.L.U32 UR4, UR4, UR5, URZ ;  /* 0x0000000504047299 */ /* 0x000fc800080006ff */
[----:B-1----:R-:W-:-:S04]  /*44d0*/  LOP3.LUT R0, R0, UR8, RZ, 0xc0, !PT ;  /* 0x0000000800007c12 */ /* 0x002fc8000f8ec0ff */
[----:B------:R-:W-:-:S13]  /*44e0*/  ISETP.NE.AND P0, PT, R0, UR8, PT ;  /* 0x0000000800007c0c */ /* 0x000fda000bf05270 */
[----:B------:R-:W-:Y:S05]  /*44f0*/  @P0 BRA `(.L_x_91) ;  /* 0x0000000000580947 */ /* 0x000fea0003800000 */
[----:B------:R-:W1:Y:S02]  /*4500*/  LDS R0, [UR6+0x18] ;  /* 0x00001806ff007984 */ /* 0x000e640008000800 */
[----:B-1----:R-:W-:-:S04]  /*4510*/  LOP3.LUT R0, R0, UR4, RZ, 0xc0, !PT ;  /* 0x0000000400007c12 */ /* 0x002fc8000f8ec0ff */
[----:B------:R-:W-:-:S13]  /*4520*/  ISETP.NE.AND P0, PT, R0, UR4, PT ;  /* 0x0000000400007c0c */ /* 0x000fda000bf05270 */
[----:B------:R-:W-:Y:S05]  /*4530*/  @P0 BRA `(.L_x_92) ;  /* 0x00000000003c0947 */ /* 0x000fea0003800000 */
[----:B------:R-:W1:Y:S01]  /*4540*/  S2R R2, SR_LANEID ;  /* 0x0000000000027919 */ /* 0x000e620000000000 */
[----:B------:R-:W-:Y:S01]  /*4550*/  ULOP3.LUT UR8, URZ, UR8, URZ, 0x33, !UPT ;  /* 0x00000008ff087292 */ /* 0x000fe2000f8e33ff */
[----:B------:R-:W-:Y:S01]  /*4560*/  LOP3.LUT R4, RZ, UR4, RZ, 0x33, !PT ;  /* 0x00000004ff047c12 */ /* 0x000fe2000f8e33ff */
[----:B------:R-:W-:Y:S02]  /*4570*/  VOTEU.ANY UR7, UPT, PT ;  /* 0x0000000000077886 */ /* 0x000fe400038e0100 */
[----:B------:R-:W-:Y:S01]  /*4580*/  UFLO.U32 UR7, UR7 ;  /* 0x00000007000772bd */ /* 0x000fe200080e0000 */
[----:B------:R-:W2:Y:S01]  /*4590*/  REDUX UR4, R4 ;  /* 0x00000000040473c4 */ /* 0x000ea20000000000 */
[----:B------:R-:W-:-:S06]  /*45a0*/  IMAD.U32 R0, RZ, RZ, UR8 ;  /* 0x00000008ff007e24 */ /* 0x000fcc000f8e00ff */
[----:B------:R1:W-:Y:S01]  /*45b0*/  UTCATOMSWS.AND URZ, UR8 ;  /* 0x0000000800ff79e3 */ /* 0x0003e20008000000 */
[----:B------:R-:W3:Y:S01]  /*45c0*/  REDUX UR5, R0 ;  /* 0x00000000000573c4 */ /* 0x000ee20000000000 */
[----:B-1----:R-:W-:Y:S01]  /*45d0*/  ISETP.EQ.U32.AND P0, PT, R2, UR7, PT ;  /* 0x0000000702007c0c */ /* 0x002fe2000bf02070 */
[----:B--2---:R-:W-:Y:S01]  /*45e0*/  IMAD.U32 R2, RZ, RZ, UR4 ;  /* 0x00000004ff027e24 */ /* 0x004fe2000f8e00ff */
[----:B---3--:R-:W-:-:S11]  /*45f0*/  MOV R3, UR5 ;  /* 0x0000000500037c02 */ /* 0x008fd60008000f00 */
[----:B------:R1:W-:Y:S04]  /*4600*/  @P0 ATOMS.AND RZ, [UR6+0x14], R3 ;  /* 0x00001403ffff098c */ /* 0x0003e8000a800006 */
[----:B------:R1:W-:Y:S01]  /*4610*/  @P0 ATOMS.AND RZ, [UR6+0x18], R2 ;  /* 0x00001802ffff098c */ /* 0x0003e2000a800006 */
[----:B------:R-:W-:Y:S05]  /*4620*/  BRA `(.L_x_93) ;  /* 0x0000000000147947 */ /* 0x000fea0003800000 */
.L_x_92:
[----:B------:R-:W-:Y:S02]  /*4630*/  MOV R2, 0x4650 ;  /* 0x0000465000027802 */ /* 0x000fe40000000f00 */
[----:B---345:R-:W-:Y:S05]  /*4640*/  CALL.REL.NOINC `($__internal_0_$__cuda_sm10x_tcgen05_guardrail_trap_col_being_dealloced_not_returned_by_alloc) ;  /* 0x0000003000ec7944 */ /* 0x038fea0003c00000 */
[----:B------:R-:W-:Y:S05]  /*4650*/  BRA `(.L_x_93) ;  /* 0x0000000000087947 */ /* 0x000fea0003800000 */
.L_x_91:
[----:B------:R-:W-:Y:S02]  /*4660*/  MOV R2, 0x4680 ;  /* 0x0000468000027802 */ /* 0x000fe40000000f00 */
[----:B---345:R-:W-:Y:S05]  /*4670*/  CALL.REL.NOINC `($__internal_2_$__cuda_sm10x_tcgen05_guardrail_trap_unallocated_columns_being_dealloced) ;  /* 0x0000003000f87944 */ /* 0x038fea0003c00000 */
.L_x_93:
[----:B------:R-:W-:Y:S01]  /*4680*/  NOP ;  /* 0x0000000000007918 */ /* 0x000fe20000000000 */
[----:B----4-:R-:W-:Y:S05]  /*4690*/  EXIT ;  /* 0x000000000000794d */ /* 0x010fea0003800000 */
.L_x_64:
[----:B------:R-:W-:-:S09]  /*46a0*/  UISETP.NE.OR UP5, UPT, UR10, 0x3, !UP5 ;  /* 0x000000030a00788c */ /* 0x000fd2000efa5670 */
[----:B------:R-:W-:Y:S05]  /*46b0*/  BRA.U UP5, `(.L_x_94) ;  /* 0x0000000d050c7547 */ /* 0x000fea000b800000 */
[----:B------:R-:W1:Y:S01]  /*46c0*/  LDC R0, c[0x0][0xb30] ;  /* 0x0002cc00ff007b82 */ /* 0x000e620000000800 */
[----:B------:R-:W2:Y:S01]  /*46d0*/  LDCU.64 UR8, c[0x0][0x888] ;  /* 0x00011100ff0877ac */ /* 0x000ea20008000a00 */
[----:B------:R-:W-:Y:S01]  /*46e0*/  IMAD.MOV.U32 R30, RZ, RZ, 0x1 ;  /* 0x00000001ff1e7424 */ /* 0x000fe200078e00ff */
[----:B------:R-:W-:Y:S01]  /*46f0*/  CS2R R28, SRZ ;  /* 0x00000000001c7805 */ /* 0x000fe2000001ff00 */
[----:B------:R-:W-:Y:S01]  /*4700*/  IMAD.MOV.U32 R25, RZ, RZ, 0x1000 ;  /* 0x00001000ff197424 */ /* 0x000fe200078e00ff */
[----:B------:R-:W3:Y:S03]  /*4710*/  LDCU.64 UR4, c[0x0][0x890] ;  /* 0x00011200ff0477ac */ /* 0x000ee60008000a00 */
[----:B------:R-:W4:Y:S01]  /*4720*/  LDC R19, c[0x0][0x370] ;  /* 0x0000dc00ff137b82 */ /* 0x000f220000000800 */
[----:B------:R-:W-:Y:S01]  /*4730*/  UMOV UR6, 0x400 ;  /* 0x0000040000067882 */ /* 0x000fe20000000000 */
[----:B------:R-:W-:-:S02]  /*4740*/  UPLOP3.LUT UP1, UPT, UPT, UPT, UPT, 0x40, 0x4 ;  /* 0x000000000004789c */ /* 0x000fc40003f2e870 */
[----:B------:R-:W-:Y:S01]  /*4750*/  ULEA UR6, UR37, UR6, 0x18 ;  /* 0x0000000625067291 */ /* 0x000fe2000f8ec0ff */
[----:B------:R-:W-:-:S03]  /*4760*/  UMOV UR15, URZ ;  /* 0x000000ff000f7c82 */ /* 0x000fc60008000000 */
[----:B------:R-:W4:Y:S01]  /*4770*/  LDC R2, c[0x0][0xb0c] ;  /* 0x0002c300ff027b82 */ /* 0x000f220000000800 */
[----:B--2---:R-:W-:Y:S02]  /*4780*/  UISETP.NE.U32.AND UP2, UPT, UR8, URZ, UPT ;  /* 0x000000ff0800728c */ /* 0x004fe4000bf45070 */
[----:B---3--:R-:W-:-:S05]  /*4790*/  UISETP.NE.U32.AND UP3, UPT, UR4, URZ, UPT ;  /* 0x000000ff0400728c */ /* 0x008fca000bf65070 */
[----:B------:R-:W2:Y:S01]  /*47a0*/  LDC R18, c[0x0][0xb20] ;  /* 0x0002c800ff127b82 */ /* 0x000ea20000000800 */
[----:B-1----:R-:W-:Y:S01]  /*47b0*/  ISETP.NE.AND P1, PT, R0, 0x1, PT ;  /* 0x000000010000780c */ /* 0x002fe20003f25270 */
[----:B------:R-:W-:Y:S02]  /*47c0*/  UISETP.NE.AND.EX UP2, UPT, UR9, URZ, UPT, UP2 ;  /* 0x000000ff0900728c */ /* 0x000fe4000bf45320 */
[----:B------:R-:W-:-:S04]  /*47d0*/  UISETP.NE.AND.EX UP3, UPT, UR5, URZ, UPT, UP3 ;  /* 0x000000ff0500728c */ /* 0x000fc8000bf65330 */
[----:B-----5:R-:W1:Y:S08]  /*47e0*/  LDC.64 R32, c[0x0][0x348] ;  /* 0x0000d200ff207b82 */ /* 0x020e700000000a00 */
[----:B------:R-:W3:Y:S08]  /*47f0*/  LDC.64 R16, c[0x0][0xb10] ;  /* 0x0002c400ff107b82 */ /* 0x000ef00000000a00 */
[----:B------:R-:W1:Y:S08]  /*4800*/  LDC.64 R6, c[0x0][0xb18] ;  /* 0x0002c600ff067b82 */ /* 0x000e700000000a00 */
[----:B------:R-:W1:Y:S08]  /*4810*/  LDC.64 R4, c[0x0][0xb28] ;  /* 0x0002ca00ff047b82 */ /* 0x000e700000000a00 */
[----:B--2-4-:R-:W1:Y:S02]  /*4820*/  LDC R24, c[0x0][0x374] ;  /* 0x0000dd00ff187b82 */ /* 0x014e640000000800 */
.L_x_102:
[C---:B------:R-:W-:Y:S02]  /*4830*/  LEA R0, R29.reuse, UR6, 0x3 ;  /* 0x000000061d007c11 */ /* 0x040fe4000f8e18ff */
[----:B------:R-:W-:Y:S02]  /*4840*/  SHF.L.U32 R3, R28, 0x1f, RZ ;  /* 0x0000001f1c037819 */ /* 0x000fe400000006ff */
[----:B------:R-:W-:Y:S02]  /*4850*/  LEA R20, R29, UR6, 0x4 ;  /* 0x000000061d147c11 */ /* 0x000fe4000f8e20ff */
[----:B--2---:R-:W2:Y:S02]  /*4860*/  SYNCS.PHASECHK.TRANS64.TRYWAIT P0, [R0+URZ+0xf0], R3 ;  /* 0x0000f003000075a7 */ /* 0x004ea400080011ff */
[----:B--2---:R-:W-:Y:S05]  /*4870*/  @!P0 BRA `(.L_x_95) ;  /* 0x0000002c00c88947 */ /* 0x004fea0003800000 */
.L_x_175:
[----:B------:R-:W-:Y:S01]  /*4880*/  ISETP.GE.AND P0, PT, R26, 0x1, PT ;  /* 0x000000011a00780c */ /* 0x000fe20003f06270 */
[----:B------:R-:W4:Y:S01]  /*4890*/  LDS.128 R20, [R20+0x180] ;  /* 0x0001800014147984 */ /* 0x000f220000000c00 */
[----:B------:R-:W-:Y:S01]  /*48a0*/  ISETP.NE.U32.AND P4, PT, RZ, UR4, PT ;  /* 0x00000004ff007c0c */ /* 0x000fe2000bf85070 */
[----:B--2---:R-:W-:Y:S03]  /*48b0*/  VIADD R0, R0, 0x100 ;  /* 0x0000010000007836 */ /* 0x004fe60000000000 */
[----:B------:R-:W-:Y:S01]  /*48c0*/  ISETP.NE.AND.EX P4, PT, RZ, UR5, PT, P4 ;  /* 0x00000005ff007c0c */ /* 0x000fe2000bf85340 */
[----:B------:R-:W-:Y:S01]  /*48d0*/  @!PT LDS RZ, [RZ] ;  /* 0x00000000fffff984 */ /* 0x000fe20000000800 */
[----:B------:R-:W-:Y:S01]  /*48e0*/  @!PT LDS RZ, [RZ] ;  /* 0x00000000fffff984 */ /* 0x000fe20000000800 */
[----:B------:R-:W-:Y:S01]  /*48f0*/  @!PT LDS RZ, [RZ] ;  /* 0x00000000fffff984 */ /* 0x000fe20000000800 */
[----:B------:R-:W-:Y:S01]  /*4900*/  @!PT LDS RZ, [RZ] ;  /* 0x00000000fffff984 */ /* 0x000fe20000000800 */
[----:B------:R2:W-:Y:S06]  /*4910*/  MEMBAR.ALL.CTA ;  /* 0x0000000000007992 */ /* 0x0005ec0000008000 */
[----:B--2---:R-:W2:Y:S01]  /*4920*/  FENCE.VIEW.ASYNC.S ;  /* 0x00000000000073c6 */ /* 0x004ea20000000000 */
[----:B------:R-:W-:Y:S04]  /*4930*/  PRMT R0, RZ, 0x654, R0 ;  /* 0x00000654ff007816 */ /* 0x000fe80000000000 */
[----:B--2---:R2:W-:Y:S01]  /*4940*/  SYNCS.ARRIVE.TRANS64.RED.A1T0 RZ, [R0+URZ], RZ ;  /* 0x000000ff00ff79a7 */ /* 0x0045e200081004ff */
[----:B----4-:R-:W-:Y:S11]  /*4950*/  LOP3.LUT P3, RZ, R22, 0x1, RZ, 0xc0, !PT ;  /* 0x0000000116ff7812 */ /* 0x010ff6000786c0ff */
[----:B------:R-:W-:Y:S02]  /*4960*/  @!UPT UIADD3 URZ, UPT, UPT, URZ, URZ, URZ ;  /* 0x000000fffffff290 */ /* 0x000fe4000fffe0ff */
[----:B------:R-:W-:Y:S02]  /*4970*/  @P3 MOV R13, R20 ;  /* 0x00000014000d3202 */ /* 0x000fe40000000f00 */
[----:B------:R-:W-:Y:S01]  /*4980*/  @P3 LOP3.LUT R8, R21, 0xffff, RZ, 0xc0, !PT ;  /* 0x0000ffff15083812 */ /* 0x000fe200078ec0ff */
[----:B--2---:R-:W-:Y:S06]  /*4990*/  @!P0 BRA `(.L_x_96) ;  /* 0x0000000000a48947 */ /* 0x004fec0003800000 */
[----:B-1----:R-:W-:Y:S01]  /*49a0*/  IMAD.HI.U32 R31, R24, R7, RZ ;  /* 0x00000007181f7227 */ /* 0x002fe200078e00ff */
[----:B------:R-:W-:Y:S02]  /*49b0*/  ISETP.NE.AND P0, PT, R6, 0x1, PT ;  /* 0x000000010600780c */ /* 0x000fe40003f05270 */
[----:B------:R-:W-:Y:S01]  /*49c0*/  ISETP.NE.AND P2, PT, R26, 0x1, PT ;  /* 0x000000011a00780c */ /* 0x000fe20003f45270 */
[----:B---3--:R-:W-:Y:S01]  /*49d0*/  IMAD.HI.U32 R34, R19, R16, RZ ;  /* 0x0000001013227227 */ /* 0x008fe200078e00ff */
[----:B------:R-:W-:Y:S02]  /*49e0*/  SHF.R.U32.HI R31, RZ, R18, R31 ;  /* 0x00000012ff1f7219 */ /* 0x000fe4000001161f */
[----:B------:R-:W-:Y:S01]  /*49f0*/  ISETP.NE.AND P5, PT, R2, 0x1, PT ;  /* 0x000000010200780c */ /* 0x000fe20003fa5270 */
[----:B------:R-:W-:Y:S01]  /*4a00*/  IMAD.HI.U32 R36, R13, R16, RZ ;  /* 0x000000100d247227 */ /* 0x000fe200078e00ff */
[----:B------:R-:W-:Y:S02]  /*4a10*/  SHF.R.U32.HI R34, RZ, R17, R34 ;  /* 0x00000011ff227219 */ /* 0x000fe40000011622 */
[----:B------:R-:W-:Y:S01]  /*4a20*/  SEL R3, R24, R31, !P0 ;  /* 0x0000001f18037207 */ /* 0x000fe20004000000 */
[C---:B------:R-:W-:Y:S01]  /*4a30*/  IMAD.HI.U32 R31, R8.reuse, R7, RZ ;  /* 0x00000007081f7227 */ /* 0x040fe200078e00ff */
[----:B------:R-:W-:Y:S02]  /*4a40*/  SEL R11, R19, R34, !P5 ;  /* 0x00000022130b7207 */ /* 0x000fe40006800000 */
[----:B------:R-:W-:Y:S01]  /*4a50*/  SHF.R.U32.HI R36, RZ, R17, R36 ;  /* 0x00000011ff247219 */ /* 0x000fe20000011624 */
[----:B------:R-:W-:Y:S01]  /*4a60*/  IMAD.HI.U32 R38, R3, R4, RZ ;  /* 0x0000000403267227 */ /* 0x000fe200078e00ff */
[----:B------:R-:W-:Y:S03]  /*4a70*/  SHF.R.U32.HI R31, RZ, R18, R31 ;  /* 0x00000012ff1f7219 */ /* 0x000fe6000001161f */
[----:B------:R-:W-:Y:S01]  /*4a80*/  IMAD.HI.U32 R34, R11, R4, RZ ;  /* 0x000000040b227227 */ /* 0x000fe200078e00ff */
[----:B------:R-:W-:Y:S02]  /*4a90*/  @P2 SHF.R.U32.HI R3, RZ, R5, R38 ;  /* 0x00000005ff032219 */ /* 0x000fe40000011626 */
[----:B------:R-:W-:Y:S02]  /*4aa0*/  SEL R9, R8, R31, !P0 ;  /* 0x0000001f08097207 */ /* 0x000fe40004000000 */
[----:B------:R-:W-:Y:S01]  /*4ab0*/  @P2 SHF.R.U32.HI R11, RZ, R5, R34 ;  /* 0x00000005ff0b2219 */ /* 0x000fe20000011622 */
[C---:B------:R-:W-:Y:S01]  /*4ac0*/  IMAD R10, R26.reuse, R3, RZ ;  /* 0x000000031a0a7224 */ /* 0x040fe200078e02ff */
[----:B------:R-:W-:Y:S01]  /*4ad0*/  SEL R3, R13, R36, !P5 ;  /* 0x000000240d037207 */ /* 0x000fe20006800000 */
[C---:B------:R-:W-:Y:S03]  /*4ae0*/  IMAD.HI.U32 R14, R9.reuse, R4, RZ ;  /* 0x00000004090e7227 */ /* 0x040fe600078e00ff */
[----:B------:R-:W-:Y:S01]  /*4af0*/  ISETP.GE.AND P0, PT, R9, R10, PT ;  /* 0x0000000a0900720c */ /* 0x000fe20003f06270 */
[C---:B------:R-:W-:Y:S01]  /*4b00*/  IMAD R12, R26.reuse, R11, RZ ;  /* 0x0000000b1a0c7224 */ /* 0x040fe200078e02ff */
[-C--:B------:R-:W-:Y:S04]  /*4b10*/  SHF.R.U32.HI R14, RZ, R5.reuse, R14 ;  /* 0x00000005ff0e7219 */ /* 0x080fe8000001160e */
[----:B------:R-:W-:Y:S02]  /*4b20*/  ISETP.GE.OR P0, PT, R3, R12, P0 ;  /* 0x0000000c0300720c */ /* 0x000fe40000706670 */
[----:B------:R-:W-:Y:S05]  /*4b30*/  SEL R15, R9, R14, !P2 ;  /* 0x0000000e090f7207 */ /* 0x000fea0005000000 */
[----:B------:R-:W-:Y:S04]  /*4b40*/  IMAD.MOV R14, RZ, RZ, -R15 ;  /* 0x000000ffff0e7224 */ /* 0x000fe800078e0a0f */
[----:B------:R-:W-:Y:S02]  /*4b50*/  IMAD R14, R26, R14, R9 ;  /* 0x0000000e1a0e7224 */ /* 0x000fe400078e0209 */
[C---:B------:R-:W-:Y:S05]  /*4b60*/  @!P0 IMAD.HI.U32 R10, R3.reuse, R4, RZ ;  /* 0x00000004030a8227 */ /* 0x040fea00078e00ff */
[----:B------:R-:W-:Y:S04]  /*4b70*/  @!P0 SHF.R.U32.HI R10, RZ, R5, R10 ;  /* 0x00000005ff0a8219 */ /* 0x000fe8000001160a */
[----:B------:R-:W-:Y:S01]  /*4b80*/  @!P0 SEL R0, R3, R10, !P2 ;  /* 0x0000000a03008207 */ /* 0x000fe20005000000 */
[----:B------:R-:W-:Y:S03]  /*4b90*/  IMAD.MOV R10, RZ, RZ, -R3 ;  /* 0x000000ffff0a7224 */ /* 0x000fe600078e0a03 */
[----:B------:R-:W-:Y:S01]  /*4ba0*/  @!P0 IADD3 R15, PT, PT, R15, -R0, RZ ;  /* 0x800000000f0f8210 */ /* 0x000fe20007ffe0ff */
[----:B------:R-:W-:Y:S01]  /*4bb0*/  @!P0 IMAD R0, R11, R14, R0 ;  /* 0x0000000e0b008224 */ /* 0x000fe200078e0200 */
[----:B------:R-:W-:Y:S01]  /*4bc0*/  IADD3 R11, PT, PT, -R9, RZ, RZ ;  /* 0x000000ff090b7210 */ /* 0x000fe20007ffe1ff */
[----:B------:R-:W-:Y:S02]  /*4bd0*/  IMAD R13, R2, R10, R13 ;  /* 0x0000000a020d7224 */ /* 0x000fe400078e020d */
[----:B------:R-:W-:Y:S02]  /*4be0*/  @!P0 IMAD R9, R15, R26, R3 ;  /* 0x0000001a0f098224 */ /* 0x000fe400078e0203 */
[----:B------:R-:W-:Y:S02]  /*4bf0*/  @!P0 IMAD.MOV.U32 R3, RZ, RZ, R0 ;  /* 0x000000ffff038224 */ /* 0x000fe400078e0000 */
[----:B------:R-:W-:Y:S02]  /*4c00*/  IMAD R8, R6, R11, R8 ;  /* 0x0000000b06087224 */ /* 0x000fe400078e0208 */
[----:B------:R-:W-:Y:S02]  /*4c10*/  IMAD R13, R3, R2, R13 ;  /* 0x00000002030d7224 */ /* 0x000fe400078e020d */
[----:B------:R-:W-:Y:S02]  /*4c20*/  IMAD R8, R9, R6, R8 ;  /* 0x0000000609087224 */ /* 0x000fe400078e0208 */
.L_x_96:
[----:B------:R-:W-:Y:S05]  /*4c30*/  BRA.U UP1, `(.L_x_97) ;  /* 0x0000000101107547 */ /* 0x000fea000b800000 */
[----:B------:R-:W-:Y:S04]  /*4c40*/  MOV R0, UR7 ;  /* 0x0000000700007c02 */ /* 0x000fe80008000f00 */
[----:B------:R-:W-:Y:S04]  /*4c50*/  SHF.L.U32 R3, R0, 0x1f, RZ ;  /* 0x0000001f00037819 */ /* 0x000fe800000006ff */
[----:B------:R-:W2:Y:S02]  /*4c60*/  SYNCS.PHASECHK.TRANS64.TRYWAIT P0, [UR6+0xe8], R3 ;  /* 0x0000e803ff0075a7 */ /* 0x000ea40008001106 */
[----:B--2---:R-:W-:Y:S05]  /*4c70*/  @!P0 BRA `(.L_x_98) ;  /* 0x0000002800dc8947 */ /* 0x004fea0003800000 */
.L_x_97:
[----:B------:R-:W-:Y:S05]  /*4c80*/  BRA.U !UP3, `(.L_x_99) ;  /* 0x000000010b347547 */ /* 0x000fea000b800000 */
[----:B------:R-:W-:Y:S01]  /*4c90*/  UPLOP3.LUT UP0, UPT, UPT, UPT, UP2, 0x80, 0x8 ;  /* 0x000000000008789c */ /* 0x000fe20003f0f020 */
[----:B--2---:R-:W-:Y:S02]  /*4ca0*/  HFMA2 R0, -RZ, RZ, 0, 5.9604644775390625e-08 ;  /* 0x00000001ff007431 */ /* 0x004fe400000001ff */
[----:B------:R-:W-:Y:S03]  /*4cb0*/  IMAD.MOV.U32 R70, RZ, RZ, 0x1 ;  /* 0x00000001ff467424 */ /* 0x000fe600078e00ff */
[----:B------:R-:W-:Y:S05]  /*4cc0*/  PLOP3.LUT P0, PT, PT, PT, UP0, 0x80, 0x8 ;  /* 0x000000000008781c */ /* 0x000fea0003f0f008 */
[----:B------:R-:W2:Y:S01]  /*4cd0*/  @UP0 LDCU.64 UR10, c[0x0][0x888] ;  /* 0x00011100ff0a07ac */ /* 0x000ea20008000a00 */
[----:B------:R-:W-:Y:S07]  /*4ce0*/  @UP0 UIMAD UR8, UR36, UR4, URZ ;  /* 0x00000004240802a4 */ /* 0x000fee000f8e02ff */
[----:B------:R-:W-:Y:S01]  /*4cf0*/  @!P0 PRMT R70, R0, 0x7610, R70 ;  /* 0x0000761000468816 */ /* 0x000fe20000000046 */
[----:B--2---:R-:W-:Y:S03]  /*4d00*/  @UP0 UIMAD.WIDE UR10, UR8, 0x4, UR10 ;  /* 0x00000004080a08a5 */ /* 0x004fe6000f8e020a */
[----:B------:R-:W2:Y:S03]  /*4d10*/  @!UP0 LDCU UR8, c[0x0][0x880] ;  /* 0x00011000ff0887ac */ /* 0x000ea60008000800 */
[----:B------:R-:W-:Y:S01]  /*4d20*/  IMAD.U32 R10, RZ, RZ, UR10 ;  /* 0x0000000aff0a7e24 */ /* 0x000fe2000f8e00ff */
[----:B------:R-:W-:Y:S05]  /*4d30*/  MOV R11, UR11 ;  /* 0x0000000b000b7c02 */ /* 0x000fea0008000f00 */
[----:B------:R4:W5:Y:S02]  /*4d40*/  @P0 LDG.E R35, desc[UR40][R10.64] ;  /* 0x000000280a230981 */ /* 0x000964000c1e1900 */
[----:B--2-4-:R-:W-:Y:S07]  /*4d50*/  @!P0 IMAD.U32 R35, RZ, RZ, UR8 ;  /* 0x00000008ff238e24 */ /* 0x014fee000f8e00ff */
.L_x_99:
[----:B-----5:R-:W-:Y:S01]  /*4d60*/  @!P4 FSETP.EQ.AND P5, PT, R35, RZ, PT ;  /* 0x000000ff2300c20b */ /* 0x020fe20003fa2000 */
[----:B------:R-:W-:Y:S01]  /*4d70*/  @!UPT UIADD3 URZ, UPT, UPT, URZ, URZ, URZ ;  /* 0x000000fffffff290 */ /* 0x000fe2000fffe0ff */
[----:B------:R-:W-:Y:S11]  /*4d80*/  @!P4 BRA `(.L_x_100) ;  /* 0x000000000014c947 */ /* 0x000ff60003800000 */
[----:B------:R-:W-:Y:S02]  /*4d90*/  LOP3.LUT P0, RZ, R70, 0xff, RZ, 0xc0, !PT ;  /* 0x000000ff46ff7812 */ /* 0x000fe4000780c0ff */
[----:B------:R-:W-:Y:S04]  /*4da0*/  PLOP3.LUT P5, PT, PT, PT, UP0, 0x80, 0x8 ;  /* 0x000000000008781c */ /* 0x000fe80003faf008 */
[----:B------:R-:W-:Y:S07]  /*4db0*/  PLOP3.LUT P5, PT, P5, PT, PT, 0x8, 0x80 ;  /* 0x000000000080781c */ /* 0x000fee0002fae170 */
[----:B------:R-:W-:Y:S11]  /*4dc0*/  @P0 FSETP.EQ.AND P5, PT, R35, RZ, PT ;  /* 0x000000ff2300020b */ /* 0x000ff60003fa2000 */
[----:B------:R-:W-:Y:S02]  /*4dd0*/  @!UPT UIADD3 URZ, UPT, UPT, URZ, URZ, URZ ;  /* 0x000000fffffff290 */ /* 0x000fe4000fffe0ff */
.L_x_100:
[----:B------:R-:W4:Y:S01]  /*4de0*/  LDC.64 R14, c[0x0][0xb10] ;  /* 0x0002c400ff0e7b82 */ /* 0x000f220000000a00 */
[----:B------:R-:W-:Y:S01]  /*4df0*/  ULEA UR13, UR15, UR6, 0x3 ;  /* 0x000000060f0d7291 */ /* 0x000fe2000f8e18ff */
[----:B------:R-:W-:Y:S01]  /*4e00*/  SHF.L.U32 R12, R30, 0x1f, RZ ;  /* 0x0000001f1e0c7819 */ /* 0x000fe200000006ff */
[----:B------:R-:W-:Y:S01]  /*4e10*/  VIADD R29, R29, 0x1 ;  /* 0x000000011d1d7836 */ /* 0x000fe20000000000 */
[----:B------:R-:W-:Y:S04]  /*4e20*/  @P3 SHF.R.U32.HI R27, RZ, 0x10, R21 ;  /* 0x00000010ff1b3819 */ /* 0x000fe80000011615 */
[----:B------:R-:W5:Y:S02]  /*4e30*/  LDC.64 R10, c[0x0][0xb18] ;  /* 0x0002c600ff0a7b82 */ /* 0x000f640000000a00 */
[----:B------:R-:W1:Y:S01]  /*4e40*/  SYNCS.PHASECHK.TRANS64.TRYWAIT P4, [UR13+0xd0], R12 ;  /* 0x0000d00cff0075a7 */ /* 0x000e62000808110d */
[----:B----4-:R-:W-:Y:S05]  /*4e50*/  @!P1 IMAD.HI.U32 R14, R13, R14, RZ ;  /* 0x0000000e0d0e9227 */ /* 0x010fea00078e00ff */
[----:B--2---:R-:W2:Y:S01]  /*4e60*/  @!P1 LDC R0, c[0x0][0xb20] ;  /* 0x0002c800ff009b82 */ /* 0x004ea20000000800 */
[----:B------:R-:W-:Y:S01]  /*4e70*/  @!P1 SHF.R.U32.HI R14, RZ, R15, R14 ;  /* 0x0000000fff0e9219 */ /* 0x000fe2000001160e */
[----:B-----5:R-:W-:Y:S01]  /*4e80*/  @!P1 IMAD.HI.U32 R11, R8, R11, RZ ;  /* 0x0000000b080b9227 */ /* 0x020fe200078e00ff */
[----:B------:R-:W-:Y:S05]  /*4e90*/  @!P1 ISETP.NE.AND P0, PT, R10, 0x1, PT ;  /* 0x000000010a00980c */ /* 0x000fea0003f05270 */
[----:B------:R-:W4:Y:S01]  /*4ea0*/  @!P1 LDC R3, c[0x0][0xb0c] ;  /* 0x0002c300ff039b82 */ /* 0x000f220000000800 */
[----:B--2---:R-:W-:Y:S02]  /*4eb0*/  @!P1 SHF.R.U32.HI R9, RZ, R0, R11 ;  /* 0x00000000ff099219 */ /* 0x004fe4000001160b */
[----:B----4-:R-:W-:Y:S02]  /*4ec0*/  @!P1 ISETP.NE.AND P2, PT, R3, 0x1, PT ;  /* 0x000000010300980c */ /* 0x010fe40003f45270 */
[----:B------:R-:W-:Y:S02]  /*4ed0*/  @!P1 SEL R9, R8, R9, !P0 ;  /* 0x0000000908099207 */ /* 0x000fe40004000000 */
[----:B------:R-:W-:Y:S02]  /*4ee0*/  ELECT P0, URZ, PT ;  /* 0x0000000000ff782f */ /* 0x000fe40003800000 */
[----:B------:R-:W-:Y:S05]  /*4ef0*/  @!P1 SEL R14, R13, R14, !P2 ;  /* 0x0000000e0d0e9207 */ /* 0x000fea0005000000 */
[----:B------:R-:W-:Y:S02]  /*4f00*/  @!P1 IMAD.IADD R0, R9, 0x1, -R14 ;  /* 0x0000000109009824 */ /* 0x000fe400078e0a0e */
[----:B------:R-:W-:Y:S02]  /*4f10*/  @!P1 IMAD.IADD R9, R14, 0x1, -R9 ;  /* 0x000000010e099824 */ /* 0x000fe400078e0a09 */
[----:B------:R-:W-:Y:S02]  /*4f20*/  @!P1 IMAD R13, R0, R3, R13 ;  /* 0x00000003000d9224 */ /* 0x000fe400078e020d */
[----:B------:R-:W-:Y:S01]  /*4f30*/  @!P1 IMAD R8, R9, R10, R8 ;  /* 0x0000000a09089224 */ /* 0x000fe200078e0208 */
[----:B-1----:R-:W-:Y:S06]  /*4f40*/  @!P4 BRA `(.L_x_101) ;  /* 0x000000280040c947 */ /* 0x002fec0003800000 */
.L_x_178:
[----:B------:R-:W-:Y:S01]  /*4f50*/  PLOP3.LUT P5, PT, P5, P0, PT, 0xf2, 0x2f ;  /* 0x00000000002f781c */ /* 0x000fe20002fa1e72 */
[----:B------:R-:W-:Y:S01]  /*4f60*/  UMOV UR16, 0x0 ;  /* 0x0000000000107882 */ /* 0x000fe20000000000 */
[----:B------:R-:W-:Y:S01]  /*4f70*/  UMOV UR17, 0x10000000 ;  /* 0x1000000000117882 */ /* 0x000fe20000000000 */
[----:B------:R-:W-:Y:S01]  /*4f80*/  UMOV UR12, UR36 ;  /* 0x00000024000c7c82 */ /* 0x000fe20008000000 */
[----:B------:R-:W-:Y:S09]  /*4f90*/  @P3 R2UR UR36, R27 ;  /* 0x000000001b2432ca */ /* 0x000ff200000e0000 */
[----:B-1----:R-:W-:Y:S01]  /*4fa0*/  @!P5 IADD3 R3, P0, PT, R32, 0x580, RZ ;  /* 0x000005802003d810 */ /* 0x002fe20007f1e0ff */
[----:B------:R-:W-:Y:S01]  /*4fb0*/  @!P5 IMAD.SHL.U32 R69, R69, 0x10, RZ ;  /* 0x000000104545d824 */ /* 0x000fe200078e00ff */
[----:B------:R-:W-:Y:S01]  /*4fc0*/  VOTEU.ALL UP1, P5 ;  /* 0x0000000000ff7886 */ /* 0x000fe20002820000 */
[----:B------:R-:W-:Y:S01]  /*4fd0*/  @!P5 IMAD.SHL.U32 R63, R63, 0x80, RZ ;  /* 0x000000803f3fd824 */ /* 0x000fe200078e00ff */
[----:B------:R-:W-:Y:S01]  /*4fe0*/  @!P5 R2UR UR9, R3 ;  /* 0x000000000309d2ca */ /* 0x000fe200000e0000 */
[----:B------:R-:W-:Y:S01]  /*4ff0*/  @!P5 IMAD.X R0, RZ, RZ, R33, P0 ;  /* 0x000000ffff00d224 */ /* 0x000fe200000e0621 */
[----:B------:R-:W-:Y:S01]  /*5000*/  @!P5 R2UR UR10, R69 ;  /* 0x00000000450ad2ca */ /* 0x000fe200000e0000 */
[----:B------:R-:W-:Y:S01]  /*5010*/  @!UP1 ULEA UR14, UR15, UR6, 0xc ;  /* 0x000000060f0e9291 */ /* 0x000fe2000f8e60ff */
[----:B------:R-:W-:Y:S01]  /*5020*/  @!P5 R2UR UR11, R63 ;  /* 0x000000003f0bd2ca */ /* 0x000fe200000e0000 */
[----:B------:R-:W-:Y:S01]  /*5030*/  UIADD3 UR15, UPT, UPT, UR15, 0x1, URZ ;  /* 0x000000010f0f7890 */ /* 0x000fe2000fffe0ff */
[----:B------:R-:W-:Y:S01]  /*5040*/  @!P5 R2UR UR8, R0 ;  /* 0x000000000008d2ca */ /* 0x000fe200000e0000 */
[----:B------:R-:W-:Y:S01]  /*5050*/  IMAD.IADD R69, R8, 0x1, R62 ;  /* 0x0000000108457824 */ /* 0x000fe200078e023e */
[----:B------:R-:W-:Y:S01]  /*5060*/  ISETP.NE.AND P0, PT, R29, 0x2, PT ;  /* 0x000000021d00780c */ /* 0x000fe20003f05270 */
[----:B------:R-:W-:Y:S03]  /*5070*/  IMAD.IADD R63, R13, 0x1, R68 ;  /* 0x000000010d3f7824 */ /* 0x000fe600078e0244 */
[----:B------:R-:W-:Y:S01]  /*5080*/  SEL R3, RZ, 0x1, P0 ;  /* 0x00000001ff037807 */ /* 0x000fe20000000000 */
[----:B------:R-:W-:Y:S01]  /*5090*/  IMAD.U32 R10, RZ, RZ, UR9 ;  /* 0x00000009ff0a7e24 */ /* 0x000fe2000f8e00ff */
[----:B------:R-:W-:Y:S01]  /*50a0*/  UIADD3 UR9, UPT, UPT, UR13, 0xc0, URZ ;  /* 0x000000c00d097890 */ /* 0x000fe2000fffe0ff */
[----:B------:R-:W-:Y:S02]  /*50b0*/  SEL R29, R29, RZ, P0 ;  /* 0x000000ff1d1d7207 */ /* 0x000fe40000000000 */
[----:B------:R-:W-:Y:S02]  /*50c0*/  LOP3.LUT R28, R28, R3, RZ, 0x3c, !PT ;  /* 0x000000031c1c7212 */ /* 0x000fe400078e3cff */
[----:B------:R-:W-:Y:S01]  /*50d0*/  IMAD.U32 R11, RZ, RZ, UR8 ;  /* 0x00000008ff0b7e24 */ /* 0x000fe2000f8e00ff */
[----:B------:R-:W-:Y:S01]  /*50e0*/  @!P5 R2UR UR18, R10 ;  /* 0x000000000a12d2ca */ /* 0x000fe200000e0000 */
[----:B------:R-:W-:Y:S01]  /*50f0*/  @!UP1 UIADD3 UR8, UPT, UPT, UR14, 0x200, URZ ;  /* 0x000002000e089890 */ /* 0x000fe2000fffe0ff */
[----:B------:R-:W-:Y:S02]  /*5100*/  VOTEU.ALL UP1, P5 ;  /* 0x0000000000ff7886 */ /* 0x000fe40002820000 */
[----:B------:R-:W-:Y:S01]  /*5110*/  @!P5 R2UR UR19, R11 ;  /* 0x000000000b13d2ca */ /* 0x000fe200000e0000 */
[----:B------:R-:W-:Y:S11]  /*5120*/  UPRMT UR14, UR37, 0x654, UR9 ;  /* 0x00000654250e7896 */ /* 0x000ff60008000009 */
[----:B------:R-:W-:Y:S01]  /*5130*/  @!UPT UIADD3 URZ, UPT, UPT, URZ, URZ, URZ ;  /* 0x000000fffffff290 */ /* 0x000fe2000fffe0ff */
[----:B------:R2:W-:Y:S01]  /*5140*/  @!UP1 UTMALDG.3D [UR8], [UR18], desc[UR16] ;  /* 0x00001008120095b4 */ /* 0x0005e20008011000 */
[----:B------:R2:W-:Y:S01]  /*5150*/  @!P5 SYNCS.ARRIVE.TRANS64.RED.A0TR RZ, [UR13+0xc0], R25 ;  /* 0x0000c019ffffd9a7 */ /* 0x0005e2000830040d */
[----:B------:R-:W-:Y:S04]  /*5160*/  UISETP.NE.AND UP1, UPT, UR15, 0x2, UPT ;  /* 0x000000020f00788c */ /* 0x000fe8000bf25270 */
[----:B------:R-:W-:Y:S02]  /*5170*/  USEL UR13, URZ, 0x1, UP1 ;  /* 0x00000001ff0d7887 */ /* 0x000fe40008800000 */
[----:B------:R-:W-:Y:S02]  /*5180*/  USEL UR15, UR15, URZ, UP1 ;  /* 0x000000ff0f0f7287 */ /* 0x000fe40008800000 */
[----:B------:R-:W-:Y:S02]  /*5190*/  UPLOP3.LUT UP1, UPT, UPT, UPT, UPT, 0x80, 0x8 ;  /* 0x000000000008789c */ /* 0x000fe40003f2f070 */
[----:B------:R-:W-:Y:S01]  /*51a0*/  LOP3.LUT R30, R30, UR13, RZ, 0x3c, !PT ;  /* 0x0000000d1e1e7c12 */ /* 0x000fe2000f8e3cff */
[----:B------:R-:W-:Y:S01]  /*51b0*/  SYNCS.ARRIVE.TRANS64.RED.A1T0 RZ, [UR14], RZ ;  /* 0x000000ffffff79a7 */ /* 0x000fe2000810040e */
[----:B------:R-:W-:Y:S07]  /*51c0*/  @P3 BRA `(.L_x_102) ;  /* 0xfffffff400983947 */ /* 0x000fee000383ffff */
[----:B------:R-:W-:Y:S01]  /*51d0*/  UIADD3 UR6, UPT, UPT, UR6, 0xd0, URZ ;  /* 0x000000d006067890 */ /* 0x000fe2000fffe0ff */
[----:B------:R-:W-:-:S03]  /*51e0*/  SHF.L.U32 R3, R30, 0x1f, RZ ;  /* 0x0000001f1e037819 */ /* 0x000fc600000006ff */
[----:B------:R-:W-:-:S09]  /*51f0*/  ULEA UR4, UR15, UR6, 0x3 ;  /* 0x000000060f047291 */ /* 0x000fd2000f8e18ff */
[----:B------:R-:W1:Y:S02]  /*5200*/  SYNCS.PHASECHK.TRANS64.TRYWAIT P0, [UR4], R3 ;  /* 0x00000003ff0075a7 */ /* 0x000e640008001104 */
[----:B-1----:R-:W-:Y:S05]  /*5210*/  @!P0 BRA `(.L_x_103) ;  /* 0x0000002400a48947 */ /* 0x002fea0003800000 */
.L_x_180:
[----:B------:R-:W-:-:S04]  /*5220*/  UIADD3 UR5, UPT, UPT, UR15, 0x1, URZ ;  /* 0x000000010f057890 */ /* 0x000fc8000fffe0ff */
[----:B------:R-:W-:-:S04]  /*5230*/  UISETP.NE.AND UP0, UPT, UR5, 0x2, UPT ;  /* 0x000000020500788c */ /* 0x000fc8000bf05270 */
[----:B------:R-:W-:Y:S02]  /*5240*/  USEL UR4, URZ, 0x1, UP0 ;  /* 0x00000001ff047887 */ /* 0x000fe40008000000 */
[----:B------:R-:W-:-:S04]  /*5250*/  USEL UR5, UR5, URZ, UP0 ;  /* 0x000000ff05057287 */ /* 0x000fc80008000000 */
[----:B------:R-:W-:Y:S01]  /*5260*/  ULEA UR5, UR5, UR6, 0x3 ;  /* 0x0000000605057291 */ /* 0x000fe2000f8e18ff */
[----:B-1----:R-:W-:-:S04]  /*5270*/  LOP3.LUT R3, R30, UR4, RZ, 0x3c, !PT ;  /* 0x000000041e037c12 */ /* 0x002fc8000f8e3cff */
[----:B------:R-:W-:Y:S01]  /*5280*/  SHF.L.U32 R3, R3, 0x1f, RZ ;  /* 0x0000001f03037819 */ /* 0x000fe200000006ff */
[----:B------:R-:W-:-:S07]  /*5290*/  IMAD.U32 R0, RZ, RZ, UR5 ;  /* 0x00000005ff007e24 */ /* 0x000fce000f8e00ff */
.L_x_104:
[----:B-1----:R1:W4:Y:S02]  /*52a0*/  SYNCS.PHASECHK.TRANS64.TRYWAIT P0, [R0+URZ], R3 ;  /* 0x00000003000075a7 */ /* 0x00232400080011ff */
[----:B----4-:R-:W-:Y:S05]  /*52b0*/  @!P0 NANOSLEEP.SYNCS 0x989680 ;  /* 0x009896800000895d */ /* 0x010fea0003900000 */
[----:B------:R-:W4:Y:S02]  /*52c0*/  @!P0 SYNCS.PHASECHK.TRANS64 P0, [R0+URZ], R3 ;  /* 0x00000003000085a7 */ /* 0x000f2400080010ff */
[----:B--2-4-:R-:W-:Y:S05]  /*52d0*/  @P0 EXIT ;  /* 0x000000000000094d */ /* 0x014fea0003800000 */
[----:B------:R-:W-:Y:S05]  /*52e0*/  BRA `(.L_x_104) ;  /* 0xfffffffc00ec7947 */ /* 0x000fea000383ffff */
.L_x_94:
[----:B------:R-:W-:-:S06]  /*52f0*/  UISETP.GE.AND UP1, UPT, UR10, 0x4, UPT ;  /* 0x000000040a00788c */ /* 0x000fcc000bf26270 */
[----:B------:R-:W-:-:S13]  /*5300*/  PLOP3.LUT P0, PT, PT, PT, UP1, 0x80, 0x8 ;  /* 0x000000000008781c */ /* 0x000fda0003f0f018 */
[----:B------:R-:W-:Y:S05]  /*5310*/  @!P0 EXIT ;  /* 0x000000000000894d */ /* 0x000fea0003800000 */
[----:B------:R-:W-:Y:S01]  /*5320*/  BAR.SYNC.DEFER_BLOCKING 0x6, 0xa0 ;  /* 0x0182800000007b1d */ /* 0x000fe20000010000 */
[C---:B------:R-:W-:Y:S02]  /*5330*/  IMAD.SHL.U32 R3, R87.reuse, 0x10, RZ ;  /* 0x0000001057037824 */ /* 0x040fe400078e00ff */
[----:B------:R-:W-:Y:S02]  /*5340*/  HFMA2 R84, -RZ, RZ, 0, 0 ;  /* 0x00000000ff547431 */ /* 0x000fe400000001ff */
[C---:B------:R-:W-:Y:S01]  /*5350*/  IMAD.SHL.U32 R86, R87.reuse, 0x2, RZ ;  /* 0x0000000257567824 */ /* 0x040fe200078e00ff */
[----:B------:R-:W-:Y:S01]  /*5360*/  CS2R R82, SRZ ;  /* 0x0000000000527805 */ /* 0x000fe2000001ff00 */
[----:B------:R-:W-:Y:S01]  /*5370*/  IMAD.U32 R33, R87, 0x10000, RZ ;  /* 0x0001000057217824 */ /* 0x000fe200078e00ff */
[----:B------:R-:W-:Y:S01]  /*5380*/  UMOV UR42, 0x400 ;  /* 0x00000400002a7882 */ /* 0x000fe20000000000 */
[----:B------:R-:W1:Y:S01]  /*5390*/  LDC R73, c[0x0][0x370] ;  /* 0x0000dc00ff497b82 */ /* 0x000e620000000800 */
[----:B------:R-:W-:Y:S01]  /*53a0*/  ULEA UR42, UR37, UR42, 0x18 ;  /* 0x0000002a252a7291 */ /* 0x000fe2000f8ec0ff */
[----:B------:R-:W-:Y:S01]  /*53b0*/  LOP3.LUT P0, R5, R3, 0x40, RZ, 0xc0, !PT ;  /* 0x0000004003057812 */ /* 0x000fe2000780c0ff */
[----:B------:R-:W-:Y:S01]  /*53c0*/  IMAD.MOV.U32 R85, RZ, RZ, 0x1 ;  /* 0x00000001ff557424 */ /* 0x000fe200078e00ff */
[----:B------:R-:W-:Y:S01]  /*53d0*/  LOP3.LUT R33, R33, 0x600000, RZ, 0xc0, !PT ;  /* 0x0060000021217812 */ /* 0x000fe200078ec0ff */
[----:B------:R-:W-:Y:S01]  /*53e0*/  IMAD.MOV.U32 R30, RZ, RZ, RZ ;  /* 0x000000ffff1e7224 */ /* 0x000fe200078e00ff */
[----:B------:R-:W-:Y:S01]  /*53f0*/  LOP3.LUT R86, R5, 0x8, R86, 0xf8, !PT ;  /* 0x0000000805567812 */ /* 0x000fe200078ef856 */
[----:B------:R-:W-:Y:S01]  /*5400*/  IMAD.MOV.U32 R90, RZ, RZ, RZ ;  /* 0x000000ffff5a7224 */ /* 0x000fe200078e00ff */
[----:B------:R-:W2:Y:S01]  /*5410*/  LDC R28, c[0x0][0xb0c] ;  /* 0x0002c300ff1c7b82 */ /* 0x000ea20000000800 */
[----:B------:R-:W-:Y:S01]  /*5420*/  P2R R75, PR, RZ, 0x1 ;  /* 0x00000001ff4b7803 */ /* 0x000fe20000000000 */
[----:B------:R-:W-:Y:S01]  /*5430*/  IMAD.MOV.U32 R81, RZ, RZ, RZ ;  /* 0x000000ffff517224 */ /* 0x000fe200078e00ff */
[----:B------:R-:W-:Y:S01]  /*5440*/  LOP3.LUT R86, R86, 0x7b0, R3, 0xf8, !PT ;  /* 0x000007b056567812 */ /* 0x000fe200078ef803 */
[----:B------:R-:W3:Y:S01]  /*5450*/  LDCU.64 UR46, c[0x0][0x348] ;  /* 0x00006900ff2e77ac */ /* 0x000ee20008000a00 */
[----:B------:R-:W-:-:S02]  /*5460*/  LOP3.LUT R87, R87, 0x60, RZ, 0xc0, !PT ;  /* 0x0000006057577812 */ /* 0x000fc400078ec0ff */
[----:B------:R-:W-:Y:S01]  /*5470*/  SHF.L.U32 R86, R86, 0x1, RZ ;  /* 0x0000000156567819 */ /* 0x000fe200000006ff */
[----:B------:R-:W4:Y:S01]  /*5480*/  LDC R71, c[0x0][0xb20] ;  /* 0x0002c800ff477b82 */ /* 0x000f220000000800 */
[----:B------:R-:W3:Y:S01]  /*5490*/  LDS R0, [UR42+0x1a0] ;  /* 0x0001a02aff007984 */ /* 0x000ee20008000800 */
[----:B------:R-:W1:Y:S01]  /*54a0*/  LDCU.64 UR38, c[0x0][0x888] ;  /* 0x00011100ff2677ac */ /* 0x000e620008000a00 */
[----:B------:R-:W-:-:S05]  /*54b0*/  UIADD3 UR44, UPT, UPT, UR42, 0x200, URZ ;  /* 0x000002002a2c7890 */ /* 0x000fca000fffe0ff */
[----:B------:R-:W1:Y:S01]  /*54c0*/  LDC R27, c[0x0][0xb30] ;  /* 0x0002cc00ff1b7b82 */ /* 0x000e620000000800 */
[----:B------:R-:W-:-:S07]  /*54d0*/  UMOV UR43, URZ ;  /* 0x000000ff002b7c82 */ /* 0x000fce0008000000 */
[----:B------:R-:W1:Y:S08]  /*54e0*/  LDC.64 R60, c[0x0][0xb10] ;  /* 0x0002c400ff3c7b82 */ /* 0x000e700000000a00 */
[----:B------:R-:W1:Y:S08]  /*54f0*/  LDC.64 R24, c[0x0][0xb18] ;  /* 0x0002c600ff187b82 */ /* 0x000e700000000a00 */
[----:B------:R-:W1:Y:S08]  /*5500*/  LDC.64 R56, c[0x0][0x888] ;  /* 0x00022200ff387b82 */ /* 0x000e700000000a00 */
[----:B------:R-:W1:Y:S01]  /*5510*/  LDC.64 R22, c[0x0][0xb28] ;  /* 0x0002ca00ff167b82 */ /* 0x000e620000000a00 */
[----:B---3--:R-:W-:-:S07]  /*5520*/  IADD3 R33, PT, PT, R0, R33, RZ ;  /* 0x0000002100217210 */ /* 0x008fce0007ffe0ff */
[----:B------:R-:W3:Y:S08]  /*5530*/  LDC.64 R58, c[0x0][0x890] ;  /* 0x00022400ff3a7b82 */ /* 0x000ef00000000a00 */
[----:B------:R-:W1:Y:S08]  /*5540*/  LDC.64 R54, c[0x0][0x8b0] ;  /* 0x00022c00ff367b82 */ /* 0x000e700000000a00 */
[----:B------:R-:W1:Y:S08]  /*5550*/  LDC.64 R52, c[0x0][0x8a8] ;  /* 0x00022a00ff347b82 */ /* 0x000e700000000a00 */
[----:B--2-4-:R-:W1:Y:S02]  /*5560*/  LDC R72, c[0x0][0x374] ;  /* 0x0000dd00ff487b82 */ /* 0x014e640000000800 */
.L_x_124:
[C---:B------:R-:W-:Y:S02]  /*5570*/  LEA R0, R90.reuse, UR42, 0x3 ;  /* 0x0000002a5a007c11 */ /* 0x040fe4000f8e18ff */
[----:B------:R-:W-:Y:S02]  /*5580*/  SHF.L.U32 R3, R83, 0x1f, RZ ;  /* 0x0000001f53037819 */ /* 0x000fe400000006ff */
[----:B------:R-:W-:Y:S02]  /*5590*/  LEA R16, R90, UR42, 0x4 ;  /* 0x0000002a5a107c11 */ /* 0x000fe4000f8e20ff */
[----:B------:R-:W2:Y:S02]  /*55a0*/  SYNCS.PHASECHK.TRANS64.TRYWAIT P0, [R0+URZ+0xf0], R3 ;  /* 0x0000f003000075a7 */ /* 0x000ea400080011ff */
[----:B-12---:R-:W-:Y:S05]  /*55b0*/  @!P0 BRA `(.L_x_105) ;  /* 0x0000002000d48947 */ /* 0x006fea0003800000 */
.L_x_181:
[----:B------:R-:W4:Y:S01]  /*55c0*/  LDC.64 R12, c[0x0][0xb10] ;  /* 0x0002c400ff0c7b82 */ /* 0x000f220000000a00 */
[----:B------:R-:W3:Y:S01]  /*55d0*/  LDS.128 R16, [R16+0x180] ;  /* 0x0001800010107984 */ /* 0x000ee20000000c00 */
[----:B-1----:R-:W-:Y:S01]  /*55e0*/  ISETP.NE.AND P1, PT, R27, 0x1, PT ;  /* 0x000000011b00780c */ /* 0x002fe20003f25270 */
[----:B--2---:R-:W-:Y:S01]  /*55f0*/  VIADD R0, R0, 0x100 ;  /* 0x0000010000007836 */ /* 0x004fe20000000000 */
[----:B------:R-:W-:Y:S04]  /*5600*/  ISETP.GE.AND P0, PT, R26, 0x1, PT ;  /* 0x000000011a00780c */ /* 0x000fe80003f06270 */
[----:B------:R-:W1:Y:S01]  /*5610*/  LDC.64 R10, c[0x0][0xb18] ;  /* 0x0002c600ff0a7b82 */ /* 0x000e620000000a00 */
[----:B------:R-:W-:Y:S01]  /*5620*/  PRMT R0, RZ, 0x654, R0 ;  /* 0x00000654ff007816 */ /* 0x000fe20000000000 */
[----:B------:R-:W-:Y:S01]  /*5630*/  @!PT LDS RZ, [RZ] ;  /* 0x00000000fffff984 */ /* 0x000fe20000000800 */
[----:B------:R-:W-:Y:S01]  /*5640*/  @!PT LDS RZ, [RZ] ;  /* 0x00000000fffff984 */ /* 0x000fe20000000800 */
[----:B------:R-:W-:Y:S01]  /*5650*/  @!PT LDS RZ, [RZ] ;  /* 0x00000000fffff984 */ /* 0x000fe20000000800 */
[----:B------:R-:W-:Y:S01]  /*5660*/  @!PT LDS RZ, [RZ] ;  /* 0x00000000fffff984 */ /* 0x000fe20000000800 */
[----:B------:R2:W-:Y:S06]  /*5670*/  MEMBAR.ALL.CTA ;  /* 0x0000000000007992 */ /* 0x0005ec0000008000 */
[----:B--2---:R-:W2:Y:S01]  /*5680*/  FENCE.VIEW.ASYNC.S ;  /* 0x00000000000073c6 */ /* 0x004ea20000000000 */
[----:B------:R-:W1:Y:S08]  /*5690*/  @!P1 LDC R14, c[0x0][0xb20] ;  /* 0x0002c800ff0e9b82 */ /* 0x000e700000000800 */
[----:B------:R-:W1:Y:S01]  /*56a0*/  @!P1 LDC R9, c[0x0][0xb0c] ;  /* 0x0002c300ff099b82 */ /* 0x000e620000000800 */
[----:B--2---:R2:W-:Y:S01]  /*56b0*/  SYNCS.ARRIVE.TRANS64.RED.A1T0 RZ, [R0+URZ], RZ ;  /* 0x000000ff00ff79a7 */ /* 0x0045e200081004ff */
[----:B---3--:R-:W-:Y:S04]  /*56c0*/  LOP3.LUT P4, RZ, R18, 0x1, RZ, 0xc0, !PT ;  /* 0x0000000112ff7812 */ /* 0x008fe8000788c0ff */
[----:B------:R-:W-:Y:S09]  /*56d0*/  P2R R88, PR, RZ, 0x10 ;  /* 0x00000010ff587803 */ /* 0x000ff20000000000 */
[----:B------:R-:W-:Y:S02]  /*56e0*/  @P4 MOV R31, R16 ;  /* 0x00000010001f4202 */ /* 0x000fe40000000f00 */
[----:B------:R-:W-:Y:S01]  /*56f0*/  @P4 LOP3.LUT R29, R17, 0xffff, RZ, 0xc0, !PT ;  /* 0x0000ffff111d4812 */ /* 0x000fe200078ec0ff */
[----:B--2-4-:R-:W-:Y:S06]  /*5700*/  @!P0 BRA `(.L_x_106) ;  /* 0x0000000000a48947 */ /* 0x014fec0003800000 */
[----:B------:R-:W-:Y:S01]  /*5710*/  IMAD.HI.U32 R34, R72, R25, RZ ;  /* 0x0000001948227227 */ /* 0x000fe200078e00ff */
[----:B------:R-:W-:Y:S02]  /*5720*/  ISETP.NE.AND P0, PT, R24, 0x1, PT ;  /* 0x000000011800780c */ /* 0x000fe40003f05270 */
[----:B------:R-:W-:Y:S01]  /*5730*/  ISETP.NE.AND P2, PT, R26, 0x1, PT ;  /* 0x000000011a00780c */ /* 0x000fe20003f45270 */
[-C--:B------:R-:W-:Y:S01]  /*5740*/  IMAD.HI.U32 R20, R73, R60.reuse, RZ ;  /* 0x0000003c49147227 */ /* 0x080fe200078e00ff */
[----:B------:R-:W-:Y:S02]  /*5750*/  SHF.R.U32.HI R21, RZ, R71, R34 ;  /* 0x00000047ff157219 */ /* 0x000fe40000011622 */
[----:B------:R-:W-:Y:S01]  /*5760*/  ISETP.NE.AND P3, PT, R28, 0x1, PT ;  /* 0x000000011c00780c */ /* 0x000fe20003f65270 */
[----:B------:R-:W-:Y:S01]  /*5770*/  IMAD.HI.U32 R38, R29, R25, RZ ;  /* 0x000000191d267227 */ /* 0x000fe200078e00ff */
[----:B------:R-:W-:Y:S02]  /*5780*/  SHF.R.U32.HI R20, RZ, R61, R20 ;  /* 0x0000003dff147219 */ /* 0x000fe40000011614 */
[----:B------:R-:W-:Y:S01]  /*5790*/  SEL R3, R72, R21, !P0 ;  /* 0x0000001548037207 */ /* 0x000fe20004000000 */
[----:B------:R-:W-:Y:S01]  /*57a0*/  IMAD.HI.U32 R36, R31, R60, RZ ;  /* 0x0000003c1f247227 */ /* 0x000fe200078e00ff */
[----:B------:R-:W-:Y:S03]  /*57b0*/  SEL R7, R73, R20, !P3 ;  /* 0x0000001449077207 */ /* 0x000fe60005800000 */
[-C--:B------:R-:W-:Y:S01]  /*57c0*/  IMAD.HI.U32 R20, R3, R22.reuse, RZ ;  /* 0x0000001603147227 */ /* 0x080fe200078e00ff */
[----:B------:R-:W-:Y:S03]  /*57d0*/  SHF.R.U32.HI R36, RZ, R61, R36 ;  /* 0x0000003dff247219 */ /* 0x000fe60000011624 */
[----:B------:R-:W-:Y:S01]  /*57e0*/  IMAD.HI.U32 R34, R7, R22, RZ ;  /* 0x0000001607227227 */ /* 0x000fe200078e00ff */
[----:B------:R-:W-:Y:S02]  /*57f0*/  @P2 SHF.R.U32.HI R3, RZ, R23, R20 ;  /* 0x00000017ff032219 */ /* 0x000fe40000011614 */
[----:B------:R-:W-:Y:S02]  /*5800*/  SHF.R.U32.HI R20, RZ, R71, R38 ;  /* 0x00000047ff147219 */ /* 0x000fe40000011626 */
[----:B------:R-:W-:Y:S01]  /*5810*/  @P2 SHF.R.U32.HI R7, RZ, R23, R34 ;  /* 0x00000017ff072219 */ /* 0x000fe20000011622 */
[C---:B------:R-:W-:Y:S01]  /*5820*/  IMAD R2, R26.reuse, R3, RZ ;  /* 0x000000031a027224 */ /* 0x040fe200078e02ff */
[----:B------:R-:W-:Y:S02]  /*5830*/  SEL R5, R29, R20, !P0 ;  /* 0x000000141d057207 */ /* 0x000fe40004000000 */
[----:B------:R-:W-:Y:S01]  /*5840*/  SEL R3, R31, R36, !P3 ;  /* 0x000000241f037207 */ /* 0x000fe20005800000 */
[----:B------:R-:W-:Y:S01]  /*5850*/  IMAD R4, R26, R7, RZ ;  /* 0x000000071a047224 */ /* 0x000fe200078e02ff */
[C---:B------:R-:W-:Y:S01]  /*5860*/  ISETP.GE.AND P0, PT, R5.reuse, R2, PT ;  /* 0x000000020500720c */ /* 0x040fe20003f06270 */
[----:B------:R-:W-:Y:S03]  /*5870*/  IMAD.HI.U32 R6, R5, R22, RZ ;  /* 0x0000001605067227 */ /* 0x000fe600078e00ff */
[----:B------:R-:W-:Y:S01]  /*5880*/  ISETP.GE.OR P0, PT, R3, R4, P0 ;  /* 0x000000040300720c */ /* 0x000fe20000706670 */
[----:B------:R-:W-:Y:S01]  /*5890*/  IMAD.MOV R4, RZ, RZ, -R3 ;  /* 0x000000ffff047224 */ /* 0x000fe200078e0a03 */
[-C--:B------:R-:W-:Y:S03]  /*58a0*/  SHF.R.U32.HI R6, RZ, R23.reuse, R6 ;  /* 0x00000017ff067219 */ /* 0x080fe60000011606 */
[----:B------:R-:W-:Y:S01]  /*58b0*/  IMAD R31, R28, R4, R31 ;  /* 0x000000041c1f7224 */ /* 0x000fe200078e021f */
[----:B------:R-:W-:Y:S05]  /*58c0*/  SEL R15, R5, R6, !P2 ;  /* 0x00000006050f7207 */ /* 0x000fea0005000000 */
[----:B------:R-:W-:Y:S02]  /*58d0*/  IMAD.MOV R6, RZ, RZ, -R15 ;  /* 0x000000ffff067224 */ /* 0x000fe400078e0a0f */
[C---:B------:R-:W-:Y:S04]  /*58e0*/  @!P0 IMAD.HI.U32 R2, R3.reuse, R22, RZ ;  /* 0x0000001603028227 */ /* 0x040fe800078e00ff */
[----:B------:R-:W-:Y:S01]  /*58f0*/  IMAD R6, R26, R6, R5 ;  /* 0x000000061a067224 */ /* 0x000fe200078e0205 */
[----:B------:R-:W-:Y:S04]  /*5900*/  @!P0 SHF.R.U32.HI R2, RZ, R23, R2 ;  /* 0x00000017ff028219 */ /* 0x000fe80000011602 */
[----:B------:R-:W-:Y:S02]  /*5910*/  @!P0 SEL R0, R3, R2, !P2 ;  /* 0x0000000203008207 */ /* 0x000fe40005000000 */
[----:B------:R-:W-:Y:S02]  /*5920*/  IADD3 R2, PT, PT, -R5, RZ, RZ ;  /* 0x000000ff05027210 */ /* 0x000fe40007ffe1ff */
[----:B------:R-:W-:Y:S01]  /*5930*/  @!P0 IADD3 R8, PT, PT, R15, -R0, RZ ;  /* 0x800000000f088210 */ /* 0x000fe20007ffe0ff */
[----:B------:R-:W-:Y:S02]  /*5940*/  @!P0 IMAD R0, R7, R6, R0 ;  /* 0x0000000607008224 */ /* 0x000fe400078e0200 */
[----:B------:R-:W-:Y:S02]  /*5950*/  IMAD R29, R24, R2, R29 ;  /* 0x00000002181d7224 */ /* 0x000fe400078e021d */
[----:B------:R-:W-:Y:S02]  /*5960*/  @!P0 IMAD R5, R8, R26, R3 ;  /* 0x0000001a08058224 */ /* 0x000fe400078e0203 */
[----:B------:R-:W-:Y:S04]  /*5970*/  @!P0 IMAD.MOV.U32 R3, RZ, RZ, R0 ;  /* 0x000000ffff038224 */ /* 0x000fe800078e0000 */
[----:B------:R-:W-:Y:S02]  /*5980*/  IMAD R31, R3, R28, R31 ;  /* 0x0000001c031f7224 */ /* 0x000fe400078e021f */
[----:B------:R-:W-:Y:S07]  /*5990*/  IMAD R29, R5, R24, R29 ;  /* 0x00000018051d7224 */ /* 0x000fee00078e021d */
.L_x_106:
[----:B------:R-:W-:Y:S01]  /*59a0*/  @!P1 IMAD.HI.U32 R0, R31, R12, RZ ;  /* 0x0000000c1f009227 */ /* 0x000fe200078e00ff */
[----:B-1----:R-:W-:Y:S01]  /*59b0*/  @!P1 ISETP.NE.AND P0, PT, R10, 0x1, PT ;  /* 0x000000010a00980c */ /* 0x002fe20003f05270 */
[----:B------:R-:W-:Y:S01]  /*59c0*/  ULOP3.LUT UP0, URZ, UR44, 0x90, URZ, 0xc0, !UPT ;  /* 0x000000902cff7892 */ /* 0x000fe2000f80c0ff */
[----:B------:R-:W-:Y:S01]  /*59d0*/  @!P1 ISETP.NE.AND P2, PT, R9, 0x1, PT ;  /* 0x000000010900980c */ /* 0x000fe20003f45270 */
[----:B------:R-:W-:Y:S01]  /*59e0*/  @!P1 IMAD.HI.U32 R3, R29, R11, RZ ;  /* 0x0000000b1d039227 */ /* 0x000fe200078e00ff */
[----:B------:R-:W-:Y:S02]  /*59f0*/  @!P1 SHF.R.U32.HI R0, RZ, R13, R0 ;  /* 0x0000000dff009219 */ /* 0x000fe40000011600 */
[----:B------:R-:W-:Y:S01]  /*5a00*/  @P4 SHF.R.U32.HI R80, RZ, 0x10, R17 ;  /* 0x00000010ff504819 */ /* 0x000fe20000011611 */
[----:B------:R-:W-:Y:S01]  /*5a10*/  VIADD R90, R90, 0x1 ;  /* 0x000000015a5a7836 */ /* 0x000fe20000000000 */
[----:B------:R-:W-:Y:S02]  /*5a20*/  @!P1 SHF.R.U32.HI R2, RZ, R14, R3 ;  /* 0x0000000eff029219 */ /* 0x000fe40000011603 */
[----:B------:R-:W-:Y:S02]  /*5a30*/  @!P1 SEL R3, R31, R0, !P2 ;  /* 0x000000001f039207 */ /* 0x000fe40005000000 */
[----:B------:R-:W-:Y:S05]  /*5a40*/  @!P1 SEL R2, R29, R2, !P0 ;  /* 0x000000021d029207 */ /* 0x000fea0004000000 */
[----:B------:R-:W-:Y:S02]  /*5a50*/  @!P1 IMAD.IADD R0, R2, 0x1, -R3 ;  /* 0x0000000102009824 */ /* 0x000fe400078e0a03 */
[----:B------:R-:W-:Y:S02]  /*5a60*/  @!P1 IMAD.IADD R2, R3, 0x1, -R2 ;  /* 0x0000000103029824 */ /* 0x000fe400078e0a02 */
[----:B------:R-:W-:Y:S02]  /*5a70*/  @!P1 IMAD R31, R0, R9, R31 ;  /* 0x00000009001f9224 */ /* 0x000fe400078e021f */
[----:B------:R-:W-:Y:S01]  /*5a80*/  @!P1 IMAD R29, R2, R10, R29 ;  /* 0x0000000a021d9224 */ /* 0x000fe200078e021d */
[----:B------:R-:W-:Y:S06]  /*5a90*/  BRA.U !UP0, `(.L_x_107) ;  /* 0x00000001087c7547 */ /* 0x000fec000b800000 */
[----:B------:R-:W1:Y:S01]  /*5aa0*/  LDCU.64 UR8, c[0x4][0x80] ;  /* 0x01001000ff0877ac */ /* 0x000e620008000a00 */
[----:B------:R-:W-:Y:S01]  /*5ab0*/  MOV R2, 0x0 ;  /* 0x0000000000027802 */ /* 0x000fe20000000f00 */
[----:B------:R-:W-:Y:S02]  /*5ac0*/  HFMA2 R12, -RZ, RZ, 0, 5.9604644775390625e-08 ;  /* 0x00000001ff0c7431 */ /* 0x000fe400000001ff */
[----:B------:R-:W-:Y:S01]  /*5ad0*/  IMAD.MOV.U32 R8, RZ, RZ, 0x70 ;  /* 0x00000070ff087424 */ /* 0x000fe200078e00ff */
[----:B------:R2:W3:Y:S01]  /*5ae0*/  LDC.64 R14, c[0x4][R2] ;  /* 0x01000000020e7b82 */ /* 0x0004e20000000a00 */
[----:B------:R-:W4:Y:S01]  /*5af0*/  LDCU.64 UR6, c[0x4][0x88] ;  /* 0x01001100ff0677ac */ /* 0x000f220008000a00 */
[----:B------:R-:W-:Y:S01]  /*5b00*/  IMAD.MOV.U32 R13, RZ, RZ, RZ ;  /* 0x000000ffff0d7224 */ /* 0x000fe200078e00ff */
[----:B------:R-:W2:Y:S01]  /*5b10*/  LDCU.64 UR4, c[0x4][0x8] ;  /* 0x01000100ff0477ac */ /* 0x000ea20008000a00 */
[----:B-1----:R-:W-:Y:S01]  /*5b20*/  MOV R5, UR9 ;  /* 0x0000000900057c02 */ /* 0x002fe20008000f00 */
[----:B------:R-:W-:Y:S01]  /*5b30*/  IMAD.U32 R4, RZ, RZ, UR8 ;  /* 0x00000008ff047e24 */ /* 0x000fe2000f8e00ff */
[----:B----4-:R-:W-:Y:S01]  /*5b40*/  MOV R7, UR7 ;  /* 0x0000000700077c02 */ /* 0x010fe20008000f00 */
[----:B------:R-:W-:Y:S01]  /*5b50*/  IMAD.U32 R6, RZ, RZ, UR6 ;  /* 0x00000006ff067e24 */ /* 0x000fe2000f8e00ff */
[----:B--2---:R-:W-:Y:S01]  /*5b60*/  MOV R11, UR5 ;  /* 0x00000005000b7c02 */ /* 0x004fe20008000f00 */
[----:B------:R-:W-:Y:S02]  /*5b70*/  IMAD.U32 R10, RZ, RZ, UR4 ;  /* 0x00000004ff0a7e24 */ /* 0x000fe4000f8e00ff */
[----:B------:R-:W-:Y:S07]  /*5b80*/  LEPC R20, `(.L_x_108) ;  /* 0x000000001014794e */ /* 0x000fee0000000000 */
[----:B---3-5:R-:W-:Y:S05]  /*5b90*/  CALL.ABS.NOINC R14 ;  /* 0x000000000e007343 */ /* 0x028fea0003c00000 */
.L_x_108:
[----:B------:R-:W1:Y:S01]  /*5ba0*/  LDCU.64 UR8, c[0x4][0x80] ;  /* 0x01001000ff0877ac */ /* 0x000e620008000a00 */
[----:B------:R-:W2:Y:S01]  /*5bb0*/  LDC.64 R2, c[0x4][R2] ;  /* 0x0100000002027b82 */ /* 0x000ea20000000a00 */
[----:B------:R-:W-:Y:S02]  /*5bc0*/  HFMA2 R12, -RZ, RZ, 0, 5.9604644775390625e-08 ;  /* 0x00000001ff0c7431 */ /* 0x000fe400000001ff */
[----:B------:R-:W-:Y:S02]  /*5bd0*/  IMAD.MOV.U32 R8, RZ, RZ, 0x70 ;  /* 0x00000070ff087424 */ /* 0x000fe400078e00ff */
[----:B------:R-:W-:Y:S01]  /*5be0*/  IMAD.MOV.U32 R13, RZ, RZ, RZ ;  /* 0x000000ffff0d7224 */ /* 0x000fe200078e00ff */
[----:B------:R-:W3:Y:S01]  /*5bf0*/  LDCU.64 UR6, c[0x4][0x88] ;  /* 0x01001100ff0677ac */ /* 0x000ee20008000a00 */
[----:B------:R-:W4:Y:S01]  /*5c00*/  LDCU.64 UR4, c[0x4][0x8] ;  /* 0x01000100ff0477ac */ /* 0x000f220008000a00 */
[----:B-1----:R-:W-:Y:S02]  /*5c10*/  MOV R4, UR8 ;  /* 0x0000000800047c02 */ /* 0x002fe40008000f00 */
[----:B------:R-:W-:Y:S02]  /*5c20*/  MOV R5, UR9 ;  /* 0x0000000900057c02 */ /* 0x000fe40008000f00 */
[----:B---3--:R-:W-:Y:S01]  /*5c30*/  MOV R7, UR7 ;  /* 0x0000000700077c02 */ /* 0x008fe20008000f00 */
[----:B------:R-:W-:Y:S01]  /*5c40*/  IMAD.U32 R6, RZ, RZ, UR6 ;  /* 0x00000006ff067e24 */ /* 0x000fe2000f8e00ff */
[----:B----4-:R-:W-:Y:S01]  /*5c50*/  MOV R11, UR5 ;  /* 0x00000005000b7c02 */ /* 0x010fe20008000f00 */
[----:B------:R-:W-:Y:S02]  /*5c60*/  IMAD.U32 R10, RZ, RZ, UR4 ;  /* 0x00000004ff0a7e24 */ /* 0x000fe4000f8e00ff */
[----:B------:R-:W-:Y:S07]  /*5c70*/  LEPC R20, `(.L_x_107) ;  /* 0x000000001014794e */ /* 0x000fee0000000000 */
[----:B--2---:R-:W-:Y:S05]  /*5c80*/  CALL.ABS.NOINC R2 ;  /* 0x0000000002007343 */ /* 0x004fea0003c00000 */
.L_x_107:
[----:B------:R-:W-:Y:S01]  /*5c90*/  ISETP.NE.U32.AND P1, PT, R58, RZ, PT ;  /* 0x000000ff3a00720c */ /* 0x000fe20003f25070 */
[----:B------:R-:W-:Y:S01]  /*5ca0*/  UISETP.NE.AND UP1, UPT, UR45, URZ, UPT ;  /* 0x000000ff2d00728c */ /* 0x000fe2000bf25270 */
[----:B------:R-:W-:Y:S02]  /*5cb0*/  ISETP.NE.U32.AND P4, PT, R54, RZ, PT ;  /* 0x000000ff3600720c */ /* 0x000fe40003f85070 */
[----:B------:R-:W-:Y:S02]  /*5cc0*/  ISETP.NE.AND.EX P1, PT, R59, RZ, PT, P1 ;  /* 0x000000ff3b00720c */ /* 0x000fe40003f25310 */
[----:B------:R-:W-:Y:S02]  /*5cd0*/  PLOP3.LUT P2, PT, PT, PT, PT, 0x8, 0x80 ;  /* 0x000000000080781c */ /* 0x000fe40003f4e170 */
[----:B------:R-:W-:Y:S02]  /*5ce0*/  PLOP3.LUT P0, PT, PT, PT, UP1, 0x80, 0x8 ;  /* 0x000000000008781c */ /* 0x000fe40003f0f018 */
[----:B------:R-:W-:Y:S02]  /*5cf0*/  ISETP.NE.AND.EX P4, PT, R55, RZ, PT, P4 ;  /* 0x000000ff3700720c */ /* 0x000fe40003f85340 */
[----:B------:R-:W1:Y:S09]  /*5d00*/  @UP1 LDCU.64 UR4, c[0x0][0x888] ;  /* 0x00011100ff0417ac */ /* 0x000e720008000a00 */
[----:B------:R-:W-:Y:S01]  /*5d10*/  @P0 PLOP3.LUT P2, PT, P1, PT, PT, 0x80, 0x8 ;  /* 0x000000000008081c */ /* 0x000fe20000f4f070 */
[----:B-1----:R-:W-:Y:S04]  /*5d20*/  @UP1 UISETP.NE.U32.AND UP0, UPT, UR4, URZ, UPT ;  /* 0x000000ff0400128c */ /* 0x002fe8000bf05070 */
[----:B------:R-:W-:Y:S04]  /*5d30*/  @UP1 UISETP.NE.AND.EX UP0, UPT, UR5, URZ, UPT, UP0 ;  /* 0x000000ff0500128c */ /* 0x000fe8000bf05300 */
[----:B------:R-:W-:Y:S01]  /*5d40*/  @UP1 USEL UR4, URZ, 0xffffffff, UP0 ;  /* 0xffffffffff041887 */ /* 0x000fe20008000000 */
[----:B------:R-:W-:Y:S11]  /*5d50*/  @!P1 BRA `(.L_x_109) ;  /* 0x00000000002c9947 */ /* 0x000ff60003800000 */
[----:B------:R-:W-:Y:S01]  /*5d60*/  ISETP.NE.U32.AND P3, PT, R56, RZ, PT ;  /* 0x000000ff3800720c */ /* 0x000fe20003f65070 */
[----:B------:R-:W-:Y:S03]  /*5d70*/  IMAD.MOV.U32 R70, RZ, RZ, 0x1 ;  /* 0x00000001ff467424 */ /* 0x000fe600078e00ff */
[----:B------:R-:W-:Y:S11]  /*5d80*/  ISETP.NE.AND.EX P3, PT, R57, RZ, PT, P3 ;  /* 0x000000ff3900720c */ /* 0x000ff60003f65330 */
[----:B------:R-:W-:Y:S02]  /*5d90*/  @!UPT UIADD3 URZ, UPT, UPT, URZ, URZ, URZ ;  /* 0x000000fffffff290 */ /* 0x000fe4000fffe0ff */
[----:B------:R-:W1:Y:S01]  /*5da0*/  @P3 LDC.64 R2, c[0x0][0x888] ;  /* 0x00022200ff023b82 */ /* 0x000e620000000a00 */
[----:B------:R-:W-:Y:S04]  /*5db0*/  @P3 IMAD R0, R58, UR36, RZ ;  /* 0x000000243a003c24 */ /* 0x000fe8000f8e02ff */
[----:B-1----:R-:W-:Y:S04]  /*5dc0*/  @P3 IMAD.WIDE R2, R0, 0x4, R2 ;  /* 0x0000000400023825 */ /* 0x002fe800078e0202 */
[----:B------:R-:W-:Y:S01]  /*5dd0*/  HFMA2 R0, -RZ, RZ, 0, 5.9604644775390625e-08 ;  /* 0x00000001ff007431 */ /* 0x000fe200000001ff */
[----:B-----5:R1:W5:Y:S04]  /*5de0*/  @P3 LDG.E R35, desc[UR40][R2.64] ;  /* 0x0000002802233981 */ /* 0x020368000c1e1900 */
[----:B------:R-:W-:Y:S01]  /*5df0*/  @!P3 PRMT R70, R0, 0x7610, R70 ;  /* 0x000076100046b816 */ /* 0x000fe20000000046 */
[----:B-1----:R-:W2:Y:S06]  /*5e00*/  @!P3 LDC R35, c[0x0][0x880] ;  /* 0x00022000ff23bb82 */ /* 0x002eac0000000800 */
.L_x_109:
[----:B------:R-:W-:Y:S05]  /*5e10*/  @!P4 BRA `(.L_x_110) ;  /* 0x000000000020c947 */ /* 0x000fea0003800000 */
[----:B------:R-:W-:Y:S04]  /*5e20*/  ISETP.NE.U32.AND P3, PT, R52, RZ, PT ;  /* 0x000000ff3400720c */ /* 0x000fe80003f65070 */
[----:B------:R-:W-:Y:S11]  /*5e30*/  ISETP.NE.AND.EX P3, PT, R53, RZ, PT, P3 ;  /* 0x000000ff3500720c */ /* 0x000ff60003f65330 */
[----:B------:R-:W-:Y:S02]  /*5e40*/  @!UPT UIADD3 URZ, UPT, UPT, URZ, URZ, URZ ;  /* 0x000000fffffff290 */ /* 0x000fe4000fffe0ff */
[----:B------:R-:W1:Y:S01]  /*5e50*/  @P3 LDC.64 R2, c[0x0][0x8a8] ;  /* 0x00022a00ff023b82 */ /* 0x000e620000000a00 */
[----:B------:R-:W-:Y:S04]  /*5e60*/  @P3 IMAD R0, R54, UR36, RZ ;  /* 0x0000002436003c24 */ /* 0x000fe8000f8e02ff */
[----:B-1----:R-:W-:Y:S05]  /*5e70*/  @P3 IMAD.WIDE R2, R0, 0x4, R2 ;  /* 0x0000000400023825 */ /* 0x002fea00078e0202 */
[----:B-----5:R1:W5:Y:S02]  /*5e80*/  @P3 LDG.E R32, desc[UR40][R2.64] ;  /* 0x0000002802203981 */ /* 0x020364000c1e1900 */
[----:B-1----:R-:W3:Y:S02]  /*5e90*/  @!P3 LDC R32, c[0x0][0x8a0] ;  /* 0x00022800ff20bb82 */ /* 0x002ee40000000800 */
.L_x_110:
[----:B--2--5:R-:W-:Y:S01]  /*5ea0*/  @P0 FSETP.NEU.AND P4, PT, R35, RZ, PT ;  /* 0x000000ff2300020b */ /* 0x024fe20003f8d000 */
[----:B------:R-:W-:Y:S01]  /*5eb0*/  IMAD.U32 R0, RZ, RZ, UR4 ;  /* 0x00000004ff007e24 */ /* 0x000fe2000f8e00ff */
[----:B------:R-:W-:Y:S01]  /*5ec0*/  @P0 LOP3.LUT P3, RZ, R70, 0xff, RZ, 0xc0, !PT ;  /* 0x000000ff46ff0812 */ /* 0x000fe2000786c0ff */
[C---:B------:R-:W-:Y:S01]  /*5ed0*/  IMAD.SHL.U32 R91, R82.reuse, 0x1000, RZ ;  /* 0x00001000525b7824 */ /* 0x040fe200078e00ff */
[----:B------:R-:W-:Y:S01]  /*5ee0*/  @P0 SEL R7, RZ, 0xffffffff, P4 ;  /* 0xffffffffff070807 */ /* 0x000fe20002000000 */
[----:B------:R-:W-:Y:S01]  /*5ef0*/  BSSY B1, `(.L_x_111) ;  /* 0x0000033000017945 */ /* 0x000fe20003800000 */
[----:B------:R-:W-:Y:S01]  /*5f00*/  LEA R3, R82, UR42, 0x3 ;  /* 0x0000002a52037c11 */ /* 0x000fe2000f8e18ff */
[----:B------:R-:W-:Y:S01]  /*5f10*/  IMAD R16, R30, 0x10, R33 ;  /* 0x000000101e107824 */ /* 0x000fe200078e0221 */
[----:B------:R-:W-:Y:S02]  /*5f20*/  @P2 SEL R7, R0, R7, !P3 ;  /* 0x0000000700072207 */ /* 0x000fe40005800000 */
[----:B------:R-:W-:Y:S02]  /*5f30*/  CS2R R50, SRZ ;  /* 0x0000000000327805 */ /* 0x000fe4000001ff00 */
[----:B------:R-:W-:Y:S02]  /*5f40*/  LOP3.LUT R0, R85, 0x1, RZ, 0x3c, !PT ;  /* 0x0000000155007812 */ /* 0x000fe400078e3cff */
[----:B------:R-:W-:Y:S02]  /*5f50*/  CS2R R48, SRZ ;  /* 0x0000000000307805 */ /* 0x000fe4000001ff00 */
[----:B------:R-:W-:Y:S02]  /*5f60*/  @P0 LOP3.LUT R7, R7, 0x1, RZ, 0xc0, !PT ;  /* 0x0000000107070812 */ /* 0x000fe400078ec0ff */
[----:B------:R-:W-:Y:S02]  /*5f70*/  CS2R R42, SRZ ;  /* 0x00000000002a7805 */ /* 0x000fe4000001ff00 */
[----:B------:R-:W-:Y:S02]  /*5f80*/  LEA R76, R30, UR42, 0x3 ;  /* 0x0000002a1e4c7c11 */ /* 0x000fe4000f8e18ff */
[----:B------:R-:W-:Y:S02]  /*5f90*/  CS2R R40, SRZ ;  /* 0x0000000000287805 */ /* 0x000fe4000001ff00 */
[----:B------:R-:W-:Y:S02]  /*5fa0*/  ISETP.NE.U32.OR P5, PT, R7, 0x1, !P0 ;  /* 0x000000010700780c */ /* 0x000fe400047a5470 */
[----:B------:R-:W-:Y:S02]  /*5fb0*/  SHF.L.U32 R5, R84, 0x1f, RZ ;  /* 0x0000001f54057819 */ /* 0x000fe400000006ff */
[----:B------:R-:W-:Y:S02]  /*5fc0*/  IADD3 R89, PT, PT, R91, UR42, R86 ;  /* 0x0000002a5b597c10 */ /* 0x000fe4000fffe056 */
[----:B------:R-:W-:Y:S02]  /*5fd0*/  PLOP3.LUT P3, PT, PT, PT, PT, 0x8, 0x80 ;  /* 0x000000000080781c */ /* 0x000fe40003f6e170 */
[----:B------:R-:W-:Y:S01]  /*5fe0*/  P2R R92, PR, RZ, 0x20 ;  /* 0x00000020ff5c7803 */ /* 0x000fe20000000000 */
[----:B------:R-:W-:Y:S04]  /*5ff0*/  VIADD R64, R89, 0x200 ;  /* 0x0000020059407836 */ /* 0x000fe80000000000 */
[----:B------:R-:W-:Y:S04]  /*6000*/  @P5 SHF.L.U32 R2, R0, 0x1f, RZ ;  /* 0x0000001f00025819 */ /* 0x000fe800000006ff */
[----:B------:R-:W1:Y:S01]  /*6010*/  @P5 SYNCS.PHASECHK.TRANS64.TRYWAIT P0, [R3+URZ+0xc0], R2 ;  /* 0x0000c002030055a7 */ /* 0x000e6200080011ff */
[----:B------:R2:W4:Y:S01]  /*6020*/  SYNCS.PHASECHK.TRANS64.TRYWAIT P2, [R76+URZ+0x110], R5 ;  /* 0x000110054c0075a7 */ /* 0x00052200080411ff */
[----:B-1----:R-:W-:Y:S01]  /*6030*/  @P5 PLOP3.LUT P3, PT, P0, PT, PT, 0x8, 0x80 ;  /* 0x000000000080581c */ /* 0x002fe2000076e170 */
[----:B------:R-:W-:Y:S01]  /*6040*/  @!UPT UIADD3 URZ, UPT, UPT, URZ, URZ, URZ ;  /* 0x000000fffffff290 */ /* 0x000fe2000fffe0ff */
[----:B--2-4-:R-:W-:Y:S11]  /*6050*/  @!P5 BRA `(.L_x_112) ;  /* 0x000000000070d947 */ /* 0x014ff60003800000 */
[----:B------:R-:W-:Y:S01]  /*6060*/  FSETP.NEU.AND P0, PT, R35, RZ, PT ;  /* 0x000000ff2300720b */ /* 0x000fe20003f0d000 */
[----:B------:R-:W-:Y:S01]  /*6070*/  BSSY B0, `(.L_x_113) ;  /* 0x0000018000007945 */ /* 0x000fe20003800000 */
[----:B------:R-:W-:Y:S02]  /*6080*/  ISETP.NE.AND P5, PT, R75, RZ, PT ;  /* 0x000000ff4b00720c */ /* 0x000fe40003fa5270 */
[----:B------:R-:W-:Y:S02]  /*6090*/  CS2R R42, SRZ ;  /* 0x00000000002a7805 */ /* 0x000fe4000001ff00 */
[----:B------:R-:W-:Y:S02]  /*60a0*/  SEL R2, RZ, 0xffffffff, P0 ;  /* 0xffffffffff027807 */ /* 0x000fe40000000000 */
[----:B------:R-:W-:Y:S02]  /*60b0*/  CS2R R40, SRZ ;  /* 0x0000000000287805 */ /* 0x000fe4000001ff00 */
[----:B------:R-:W-:Y:S01]  /*60c0*/  ISETP.NE.U32.AND P0, PT, RZ, UR38, PT ;  /* 0x00000026ff007c0c */ /* 0x000fe2000bf05070 */
[----:B------:R-:W-:Y:S01]  /*60d0*/  IMAD.MOV.U32 R51, RZ, RZ, RZ ;  /* 0x000000ffff337224 */ /* 0x000fe200078e00ff */
[----:B------:R-:W-:Y:S02]  /*60e0*/  CS2R R48, SRZ ;  /* 0x0000000000307805 */ /* 0x000fe4000001ff00 */
[----:B------:R-:W-:Y:S04]  /*60f0*/  ISETP.NE.AND.EX P0, PT, RZ, UR39, PT, P0 ;  /* 0x00000027ff007c0c */ /* 0x000fe8000bf05300 */
[----:B------:R-:W-:Y:S02]  /*6100*/  SEL R7, RZ, 0xffffffff, P0 ;  /* 0xffffffffff077807 */ /* 0x000fe40000000000 */
[----:B------:R-:W-:Y:S04]  /*6110*/  LOP3.LUT P0, RZ, R70, 0xff, RZ, 0xc0, !PT ;  /* 0x000000ff46ff7812 */ /* 0x000fe8000780c0ff */
[----:B------:R-:W-:Y:S02]  /*6120*/  @P1 SEL R2, R7, R2, !P0 ;  /* 0x0000000207021207 */ /* 0x000fe40004000000 */
[----:B------:R-:W-:Y:S02]  /*6130*/  PLOP3.LUT P0, PT, PT, PT, PT, 0x8, 0x80 ;  /* 0x000000000080781c */ /* 0x000fe40003f0e170 */
[----:B------:R-:W-:Y:S04]  /*6140*/  LOP3.LUT R2, R2, 0x1, RZ, 0xc0, !PT ;  /* 0x0000000102027812 */ /* 0x000fe800078ec0ff */
[----:B------:R-:W-:Y:S11]  /*6150*/  ISETP.NE.U32.AND P1, PT, R2, 0x1, PT ;  /* 0x000000010200780c */ /* 0x000ff60003f25070 */
[----:B------:R-:W-:Y:S02]  /*6160*/  @!UPT UIADD3 URZ, UPT, UPT, URZ, URZ, URZ ;  /* 0x000000fffffff290 */ /* 0x000fe4000fffe0ff */
[----:B------:R-:W-:Y:S01]  /*6170*/  @P1 VIADD R2, R89, 0x210 ;  /* 0x0000021059021836 */ /* 0x000fe20000000000 */
[----:B------:R-:W-:Y:S11]  /*6180*/  @P1 PLOP3.LUT P0, PT, P5, PT, PT, 0x80, 0x8 ;  /* 0x000000000008181c */ /* 0x000ff60002f0f070 */
[----:B------:R-:W-:Y:S02]  /*6190*/  @!UPT UIADD3 URZ, UPT, UPT, URZ, URZ, URZ ;  /* 0x000000fffffff290 */ /* 0x000fe4000fffe0ff */
[----:B------:R-:W-:Y:S01]  /*61a0*/  @P0 VIADD R2, R64, 0xfffffff0 ;  /* 0xfffffff040020836 */ /* 0x000fe20000000000 */
[----:B------:R-:W-:Y:S06]  /*61b0*/  @!P3 BRA `(.L_x_114) ;  /* 0x00000000000cb947 */ /* 0x000fec0003800000 */
[----:B------:R-:W-:Y:S04]  /*61c0*/  SHF.L.U32 R0, R0, 0x1f, RZ ;  /* 0x0000001f00007819 */ /* 0x000fe800000006ff */
[----:B------:R-:W1:Y:S02]  /*61d0*/  SYNCS.PHASECHK.TRANS64.TRYWAIT P0, [R3+URZ+0xc0], R0 ;  /* 0x0000c000030075a7 */ /* 0x000e6400080011ff */
[----:B-1----:R-:W-:Y:S05]  /*61e0*/  @!P0 BRA `(.L_x_115) ;  /* 0x0000001400dc8947 */ /* 0x002fea0003800000 */
.L_x_114:
[----:B------:R-:W-:Y:S05]  /*61f0*/  BSYNC B0 ;  /* 0x0000000000007941 */ /* 0x000fea0003800000 */
.L_x_113:
[----:B------:R2:W4:Y:S04]  /*6200*/  @P1 LDS.128 R40, [R89+0x200] ;  /* 0x0002000059281984 */ /* 0x0005280000000c00 */
[----:B------:R2:W1:Y:S02]  /*6210*/  @P1 LDS.128 R48, [R2] ;  /* 0x0000000002301984 */ /* 0x0004640000000c00 */
.L_x_112:
[----:B------:R-:W-:Y:S05]  /*6220*/  BSYNC B1 ;  /* 0x0000000000017941 */ /* 0x000fea0003800000 */
.L_x_111:
[----:B-1----:R-:W-:Y:S04]  /*6230*/  SHF.R.U32.HI R3, RZ, 0x15, R16 ;  /* 0x00000015ff037819 */ /* 0x002fe80000011610 */
[----:B------:R-:W-:Y:S01]  /*6240*/  LOP3.LUT P0, RZ, R3, 0x3, R74, 0x48, !PT ;  /* 0x0000000303ff7812 */ /* 0x000fe2000780484a */
[----:B------:R-:W-:Y:S01]  /*6250*/  @!UPT UIADD3 URZ, UPT, UPT, URZ, URZ, URZ ;  /* 0x000000fffffff290 */ /* 0x000fe2000fffe0ff */
[----:B------:R-:W-:Y:S11]  /*6260*/  @P2 BRA `(.L_x_116) ;  /* 0x0000000000082947 */ /* 0x000ff60003800000 */
[----:B------:R-:W1:Y:S02]  /*6270*/  SYNCS.PHASECHK.TRANS64.TRYWAIT P1, [R76+URZ+0x110], R5 ;  /* 0x000110054c0075a7 */ /* 0x000e6400080211ff */
[----:B-1----:R-:W-:Y:S05]  /*6280*/  @!P1 BRA `(.L_x_117) ;  /* 0x0000001400c89947 */ /* 0x002fea0003800000 */
.L_x_116:
[----:B------:R-:W-:Y:S05]  /*6290*/  @!P0 BRA `(.L_x_118) ;  /* 0x0000000000408947 */ /* 0x000fea0003800000 */
[----:B------:R-:W1:Y:S01]  /*62a0*/  LDCU.64 UR8, c[0x4][0x70] ;  /* 0x01000e00ff0877ac */ /* 0x000e620008000a00 */
[----:B------:R-:W-:Y:S01]  /*62b0*/  MOV R3, 0x0 ;  /* 0x0000000000037802 */ /* 0x000fe20000000f00 */
[----:B------:R-:W-:Y:S02]  /*62c0*/  HFMA2 R12, -RZ, RZ, 0, 5.9604644775390625e-08 ;  /* 0x00000001ff0c7431 */ /* 0x000fe400000001ff */
[----:B------:R-:W-:Y:S02]  /*62d0*/  IMAD.MOV.U32 R8, RZ, RZ, 0x192 ;  /* 0x00000192ff087424 */ /* 0x000fe400078e00ff */
[----:B------:R-:W-:Y:S01]  /*62e0*/  IMAD.MOV.U32 R13, RZ, RZ, RZ ;  /* 0x000000ffff0d7224 */ /* 0x000fe200078e00ff */
[----:B------:R-:W5:Y:S01]  /*62f0*/  LDCU.64 UR6, c[0x4][0x78] ;  /* 0x01000f00ff0677ac */ /* 0x000f620008000a00 */
[----:B--2---:R-:W2:Y:S01]  /*6300*/  LDC.64 R2, c[0x4][R3] ;  /* 0x0100000003027b82 */ /* 0x004ea20000000a00 */
[----:B------:R-:W3:Y:S01]  /*6310*/  LDCU.64 UR4, c[0x4][0x10] ;  /* 0x01000200ff0477ac */ /* 0x000ee20008000a00 */
[----:B-1----:R-:W-:Y:S01]  /*6320*/  MOV R5, UR9 ;  /* 0x0000000900057c02 */ /* 0x002fe20008000f00 */
[----:B------:R-:W-:Y:S01]  /*6330*/  IMAD.U32 R4, RZ, RZ, UR8 ;  /* 0x00000008ff047e24 */ /* 0x000fe2000f8e00ff */
[----:B-----5:R-:W-:Y:S01]  /*6340*/  MOV R7, UR7 ;  /* 0x0000000700077c02 */ /* 0x020fe20008000f00 */
[----:B------:R-:W-:Y:S01]  /*6350*/  IMAD.U32 R6, RZ, RZ, UR6 ;  /* 0x00000006ff067e24 */ /* 0x000fe2000f8e00ff */
[----:B---3--:R-:W-:Y:S01]  /*6360*/  MOV R11, UR5 ;  /* 0x00000005000b7c02 */ /* 0x008fe20008000f00 */
[----:B------:R-:W-:Y:S02]  /*6370*/  IMAD.U32 R10, RZ, RZ, UR4 ;  /* 0x00000004ff0a7e24 */ /* 0x000fe4000f8e00ff */
[----:B------:R-:W-:Y:S07]  /*6380*/  LEPC R20, `(.L_x_118) ;  /* 0x000000001014794e */ /* 0x000fee0000000000 */
[----:B--2-4-:R-:W-:Y:S05]  /*6390*/  CALL.ABS.NOINC R2 ;  /* 0x0000000002007343 */ /* 0x014fea0003c00000 */
.L_x_118:
[----:B------:R-:W-:Y:S01]  /*63a0*/  ISETP.NE.AND P0, PT, R87, RZ, PT ;  /* 0x000000ff5700720c */ /* 0x000fe20003f05270 */
[----:B------:R-:W-:Y:S05]  /*63b0*/  WARPSYNC.ALL ;  /* 0x0000000000007948 */ /* 0x000fea0003800000 */
[----:B------:R-:W-:Y:S01]  /*63c0*/  R2UR UR4, R16 ;  /* 0x00000000100472ca */ /* 0x000fe200000e0000 */
[----:B------:R-:W-:Y:S01]  /*63d0*/  BSSY.RECONVERGENT B0, `(.L_x_119) ;  /* 0x0000056000007945 */ /* 0x000fe20003800200 */
[C---:B----4-:R-:W-:Y:S02]  /*63e0*/  SHF.L.U32 R20, R40.reuse, 0x10, RZ ;  /* 0x0000001028147819 */ /* 0x050fe400000006ff */
[----:B------:R-:W-:Y:S02]  /*63f0*/  LOP3.LUT R34, R40, 0xffff0000, RZ, 0xc0, !PT ;  /* 0xffff000028227812 */ /* 0x000fe400078ec0ff */
[----:B------:R-:W-:Y:S02]  /*6400*/  SHF.L.U32 R21, R41, 0x10, RZ ;  /* 0x0000001029157819 */ /* 0x000fe400000006ff */
[----:B------:R-:W-:Y:S02]  /*6410*/  ISETP.NE.AND P6, PT, R75, RZ, PT ;  /* 0x000000ff4b00720c */ /* 0x000fe40003fc5270 */
[----:B------:R-:W-:Y:S02]  /*6420*/  LOP3.LUT R36, R41, 0xffff0000, RZ, 0xc0, !PT ;  /* 0xffff000029247812 */ /* 0x000fe400078ec0ff */
[C---:B------:R-:W-:Y:S01]  /*6430*/  SHF.L.U32 R37, R42.reuse, 0x10, RZ ;  /* 0x000000102a257819 */ /* 0x040fe200000006ff */
[----:B------:R-:W3:Y:S01]  /*6440*/  LDTM.x16 R4, tmem[UR4] ;  /* 0x00000004000479ee */ /* 0x000ee20008240000 */
[----:B------:R-:W-:Y:S01]  /*6450*/  LOP3.LUT R38, R42, 0xffff0000, RZ, 0xc0, !PT ;  /* 0xffff00002a267812 */ /* 0x000fe200078ec0ff */
[----:B------:R-:W-:Y:S01]  /*6460*/  NOP ;  /* 0x0000000000007918 */ /* 0x000fe20000000000 */
[C---:B------:R-:W-:Y:S02]  /*6470*/  SHF.L.U32 R39, R43.reuse, 0x10, RZ ;  /* 0x000000102b277819 */ /* 0x040fe400000006ff */
[----:B------:R-:W-:Y:S02]  /*6480*/  LOP3.LUT R40, R43, 0xffff0000, RZ, 0xc0, !PT ;  /* 0xffff00002b287812 */ /* 0x000fe400078ec0ff */
[C---:B------:R-:W-:Y:S02]  /*6490*/  SHF.L.U32 R41, R48.reuse, 0x10, RZ ;  /* 0x0000001030297819 */ /* 0x040fe400000006ff */
[----:B------:R-:W-:Y:S02]  /*64a0*/  LOP3.LUT R43, R48, 0xffff0000, RZ, 0xc0, !PT ;  /* 0xffff0000302b7812 */ /* 0x000fe400078ec0ff */
[C---:B------:R-:W-:Y:S02]  /*64b0*/  SHF.L.U32 R42, R49.reuse, 0x10, RZ ;  /* 0x00000010312a7819 */ /* 0x040fe400000006ff */
[----:B------:R-:W-:Y:S02]  /*64c0*/  LOP3.LUT R44, R49, 0xffff0000, RZ, 0xc0, !PT ;  /* 0xffff0000312c7812 */ /* 0x000fe400078ec0ff */
[----:B------:R-:W-:Y:S02]  /*64d0*/  IADD3 R79, PT, PT, R76, 0x130, RZ ;  /* 0x000001304c4f7810 */ /* 0x000fe40007ffe0ff */
[----:B------:R-:W-:Y:S02]  /*64e0*/  IADD3 R93, PT, PT, R89, 0x210, RZ ;  /* 0x00000210595d7810 */ /* 0x000fe40007ffe0ff */
[----:B------:R-:W-:Y:S02]  /*64f0*/  @P6 IADD3 R93, PT, PT, R64, -0x10, RZ ;  /* 0xfffffff0405d6810 */ /* 0x000fe40007ffe0ff */
[C---:B------:R-:W-:Y:S02]  /*6500*/  SHF.L.U32 R45, R50.reuse, 0x10, RZ ;  /* 0x00000010322d7819 */ /* 0x040fe400000006ff */
[----:B------:R-:W-:Y:S01]  /*6510*/  LOP3.LUT R46, R50, 0xffff0000, RZ, 0xc0, !PT ;  /* 0xffff0000322e7812 */ /* 0x000fe200078ec0ff */
[C---:B---3--:R-:W-:Y:S01]  /*6520*/  FMUL R4, R32.reuse, R4 ;  /* 0x0000000420047220 */ /* 0x048fe20000400000 */
[C---:B------:R-:W-:Y:S01]  /*6530*/  FMUL R5, R32.reuse, R5 ;  /* 0x0000000520057220 */ /* 0x040fe20000400000 */
[C---:B------:R-:W-:Y:S01]  /*6540*/  FMUL R6, R32.reuse, R6 ;  /* 0x0000000620067220 */ /* 0x040fe20000400000 */
[C---:B------:R-:W-:Y:S01]  /*6550*/  FMUL R7, R32.reuse, R7 ;  /* 0x0000000720077220 */ /* 0x040fe20000400000 */
[C---:B------:R-:W-:Y:S01]  /*6560*/  FFMA R4, R35.reuse, R20, R4 ;  /* 0x0000001423047223 */ /* 0x040fe20000000004 */
        /* <DEDUP_REMOVED lines=10> */
[C---:B--2---:R-:W-:Y:S01]  /*6610*/  FMUL R2, R32.reuse, R13 ;  /* 0x0000000d20027220 */ /* 0x044fe20000400000 */
[C---:B------:R-:W-:Y:S01]  /*6620*/  FFMA R10, R35.reuse, R39, R10 ;  /* 0x00000027230a7223 */ /* 0x040fe2000000000a */
[C---:B------:R-:W-:Y:S01]  /*6630*/  FMUL R3, R32.reuse, R14 ;  /* 0x0000000e20037220 */ /* 0x040fe20000400000 */
[C---:B------:R-:W-:Y:S01]  /*6640*/  FFMA R11, R35.reuse, R40, R11 ;  /* 0x00000028230b7223 */ /* 0x040fe2000000000b */
[C---:B------:R-:W-:Y:S01]  /*6650*/  FMUL R15, R32.reuse, R15 ;  /* 0x0000000f200f7220 */ /* 0x040fe20000400000 */
[C---:B------:R-:W-:Y:S01]  /*6660*/  FFMA R0, R35.reuse, R41, R0 ;  /* 0x0000002923007223 */ /* 0x040fe20000000000 */
[C---:B------:R-:W-:Y:S01]  /*6670*/  FMUL R12, R32.reuse, R16 ;  /* 0x00000010200c7220 */ /* 0x040fe20000400000 */
[C---:B------:R-:W-:Y:S01]  /*6680*/  FMUL R13, R32.reuse, R17 ;  /* 0x00000011200d7220 */ /* 0x040fe20000400000 */
[----:B------:R-:W-:Y:S01]  /*6690*/  FFMA R2, R35, R43, R2 ;  /* 0x0000002b23027223 */ /* 0x000fe20000000002 */
[----:B------:R-:W-:Y:S01]  /*66a0*/  SHF.L.U32 R47, R51, 0x10, RZ ;  /* 0x00000010332f7819 */ /* 0x000fe200000006ff */
[----:B------:R-:W-:Y:S01]  /*66b0*/  FFMA R3, R35, R42, R3 ;  /* 0x0000002a23037223 */ /* 0x000fe20000000003 */
[----:B------:R-:W-:Y:S01]  /*66c0*/  LOP3.LUT R48, R51, 0xffff0000, RZ, 0xc0, !PT ;  /* 0xffff000033307812 */ /* 0x000fe200078ec0ff */
[C---:B------:R-:W-:Y:S01]  /*66d0*/  FMUL R14, R32.reuse, R18 ;  /* 0x00000012200e7220 */ /* 0x040fe20000400000 */
[----:B------:R-:W-:Y:S01]  /*66e0*/  FFMA R15, R35, R44, R15 ;  /* 0x0000002c230f7223 */ /* 0x000fe2000000000f */
[----:B------:R-:W-:Y:S01]  /*66f0*/  FMUL R19, R32, R19 ;  /* 0x0000001320137220 */ /* 0x000fe20000400000 */
[----:B------:R-:W-:Y:S01]  /*6700*/  F2FP.BF16.F32.PACK_AB R64, R5, R4 ;  /* 0x000000040540723e */ /* 0x000fe200000010ff */
[----:B------:R-:W-:Y:S01]  /*6710*/  FFMA R12, R35, R45, R12 ;  /* 0x0000002d230c7223 */ /* 0x000fe2000000000c */
[----:B------:R-:W-:Y:S01]  /*6720*/  F2FP.BF16.F32.PACK_AB R65, R7, R6 ;  /* 0x000000060741723e */ /* 0x000fe200000010ff */
[----:B------:R-:W-:Y:S01]  /*6730*/  FFMA R13, R35, R46, R13 ;  /* 0x0000002e230d7223 */ /* 0x000fe2000000000d */
[----:B------:R-:W-:Y:S01]  /*6740*/  F2FP.BF16.F32.PACK_AB R66, R9, R8 ;  /* 0x000000080942723e */ /* 0x000fe200000010ff */
[----:B------:R-:W-:Y:S01]  /*6750*/  FFMA R14, R35, R47, R14 ;  /* 0x0000002f230e7223 */ /* 0x000fe2000000000e */
[----:B------:R-:W-:Y:S01]  /*6760*/  F2FP.BF16.F32.PACK_AB R67, R11, R10 ;  /* 0x0000000a0b43723e */ /* 0x000fe200000010ff */
[----:B------:R-:W-:Y:S01]  /*6770*/  FFMA R19, R35, R48, R19 ;  /* 0x0000003023137223 */ /* 0x000fe20000000013 */
[----:B------:R-:W-:Y:S02]  /*6780*/  LOP3.LUT R17, R79, 0xfefffff8, RZ, 0xc0, !PT ;  /* 0xfefffff84f117812 */ /* 0x000fe400078ec0ff */
[----:B------:R-:W-:Y:S02]  /*6790*/  F2FP.BF16.F32.PACK_AB R76, R2, R0 ;  /* 0x00000000024c723e */ /* 0x000fe400000010ff */
[----:B------:R1:W-:Y:S01]  /*67a0*/  SYNCS.ARRIVE.TRANS64.RED.A1T0 RZ, [R17+URZ], RZ ;  /* 0x000000ff11ff79a7 */ /* 0x0003e200081004ff */
[----:B------:R1:W-:Y:S01]  /*67b0*/  STS.128 [R89+0x200], R64 ;  /* 0x0002004059007388 */ /* 0x0003e20000000c00 */
[----:B------:R-:W-:Y:S02]  /*67c0*/  F2FP.BF16.F32.PACK_AB R77, R15, R3 ;  /* 0x000000030f4d723e */ /* 0x000fe400000010ff */
[----:B------:R-:W-:Y:S02]  /*67d0*/  F2FP.BF16.F32.PACK_AB R78, R13, R12 ;  /* 0x0000000c0d4e723e */ /* 0x000fe400000010ff */
[----:B------:R-:W-:Y:S05]  /*67e0*/  F2FP.BF16.F32.PACK_AB R79, R19, R14 ;  /* 0x0000000e134f723e */ /* 0x000fea00000010ff */
[----:B------:R1:W-:Y:S01]  /*67f0*/  STS.128 [R93], R76 ;  /* 0x0000004c5d007388 */ /* 0x0003e20000000c00 */
[----:B------:R-:W-:Y:S01]  /*6800*/  @!PT LDS RZ, [RZ] ;  /* 0x00000000fffff984 */ /* 0x000fe20000000800 */
[----:B------:R-:W-:Y:S01]  /*6810*/  @!PT LDS RZ, [RZ] ;  /* 0x00000000fffff984 */ /* 0x000fe20000000800 */
[----:B------:R-:W-:Y:S01]  /*6820*/  @!PT LDS RZ, [RZ] ;  /* 0x00000000fffff984 */ /* 0x000fe20000000800 */
[----:B------:R-:W-:Y:S01]  /*6830*/  @!PT LDS RZ, [RZ] ;  /* 0x00000000fffff984 */ /* 0x000fe20000000800 */
[----:B------:R2:W-:Y:S07]  /*6840*/  MEMBAR.ALL.CTA ;  /* 0x0000000000007992 */ /* 0x0005ee0000008000 */
[----:B--2---:R-:W2:Y:S02]  /*6850*/  FENCE.VIEW.ASYNC.S ;  /* 0x00000000000073c6 */ /* 0x004ea40000000000 */
[----:B--2---:R-:W-:Y:S06]  /*6860*/  BAR.SYNC.DEFER_BLOCKING 0x1, 0x80 ;  /* 0x0042000000007b1d */ /* 0x004fec0000010000 */
[----:B------:R-:W-:Y:S05]  /*6870*/  @P0 BRA `(.L_x_120) ;  /* 0x00000000002c0947 */ /* 0x000fea0003800000 */
[----:B------:R-:W-:Y:S01]  /*6880*/  R2UR UR12, R69 ;  /* 0x00000000450c72ca */ /* 0x000fe200000e0000 */
[----:B------:R-:W-:Y:S01]  /*6890*/  UIADD3 UR10, UP0, UPT, UR46, 0x680, URZ ;  /* 0x000006802e0a7890 */ /* 0x000fe2000ff1e0ff */
[----:B------:R-:W-:Y:S01]  /*68a0*/  R2UR UR9, R63 ;  /* 0x000000003f0972ca */ /* 0x000fe200000e0000 */
[----:B------:R-:W-:Y:S01]  /*68b0*/  UMOV UR7, UR36 ;  /* 0x0000002400077c82 */ /* 0x000fe20008000000 */
[----:B------:R-:W-:Y:S01]  /*68c0*/  R2UR UR8, R91 ;  /* 0x000000005b0872ca */ /* 0x000fe200000e0000 */
[----:B------:R-:W-:Y:S08]  /*68d0*/  UIADD3.X UR11, UPT, UPT, URZ, UR47, URZ, UP0, !UPT ;  /* 0x0000002fff0b7290 */ /* 0x000ff000087fe4ff */
[----:B------:R-:W-:Y:S02]  /*68e0*/  USHF.L.U32 UR5, UR12, 0x4, URZ ;  /* 0x000000040c057899 */ /* 0x000fe400080006ff */
[----:B------:R-:W-:Y:S02]  /*68f0*/  USHF.L.U32 UR6, UR9, 0x7, URZ ;  /* 0x0000000709067899 */ /* 0x000fe400080006ff */
[----:B------:R-:W-:Y:S09]  /*6900*/  UIADD3 UR4, UPT, UPT, UR42, 0x200, UR8 ;  /* 0x000002002a047890 */ /* 0x000ff2000fffe008 */
[----:B------:R2:W-:Y:S02]  /*6910*/  UTMASTG.3D [UR4], [UR10] ;  /* 0x000000040a0073b5 */ /* 0x0005e40008010000 */
[----:B--2---:R0:W-:Y:S02]  /*6920*/  UTMACMDFLUSH ;  /* 0x00000000000079b7 */ /* 0x0041e40000000000 */
.L_x_120:
[----:B------:R-:W-:Y:S05]  /*6930*/  BSYNC.RECONVERGENT B0 ;  /* 0x0000000000007941 */ /* 0x000fea0003800200 */
.L_x_119:
[----:B------:R-:W-:Y:S04]  /*6940*/  BSSY.RECONVERGENT B0, `(.L_x_121) ;  /* 0x0000003000007945 */ /* 0x000fe80003800200 */
[----:B------:R-:W-:Y:S05]  /*6950*/  @P0 BRA `(.L_x_122) ;  /* 0x0000000000040947 */ /* 0x000fea0003800000 */
[----:B------:R-:W-:Y:S04]  /*6960*/  DEPBAR.LE SB0, 0x0 ;  /* 0x000080000000791a */ /* 0x000fe80000000000 */
.L_x_122:
[----:B------:R-:W-:Y:S05]  /*6970*/  BSYNC.RECONVERGENT B0 ;  /* 0x0000000000007941 */ /* 0x000fea0003800200 */
.L_x_121:
[----:B------:R-:W-:Y:S01]  /*6980*/  BAR.SYNC.DEFER_BLOCKING 0x1, 0x80 ;  /* 0x0042000000007b1d */ /* 0x000fe20000010000 */
[----:B------:R-:W-:Y:S01]  /*6990*/  UIADD3 UR43, UPT, UPT, UR43, 0x1, URZ ;  /* 0x000000012b2b7890 */ /* 0x000fe2000fffe0ff */
[----:B------:R-:W-:Y:S02]  /*69a0*/  IADD3 R0, PT, PT, R30, 0x1, RZ ;  /* 0x000000011e007810 */ /* 0x000fe40007ffe0ff */
[----:B------:R-:W-:Y:S01]  /*69b0*/  IADD3 R82, PT, PT, R82, 0x1, RZ ;  /* 0x0000000152527810 */ /* 0x000fe20007ffe0ff */
[----:B------:R-:W-:Y:S09]  /*69c0*/  UISETP.NE.AND UP0, UPT, UR43, URZ, UPT ;  /* 0x000000ff2b00728c */ /* 0x000ff2000bf05270 */
[----:B------:R-:W-:Y:S05]  /*69d0*/  BRA.U !UP0, `(.L_x_123) ;  /* 0x0000000108287547 */ /* 0x000fea000b800000 */
[----:B------:R-:W-:Y:S01]  /*69e0*/  ISETP.NE.AND P0, PT, R92, RZ, PT ;  /* 0x000000ff5c00720c */ /* 0x000fe20003f05270 */
[----:B------:R-:W-:Y:S11]  /*69f0*/  IMAD.U32 R2, RZ, RZ, UR37 ;  /* 0x00000025ff027e24 */ /* 0x000ff6000f8e00ff */
[----:B------:R-:W-:Y:S01]  /*6a00*/  @!UPT UIADD3 URZ, UPT, UPT, URZ, URZ, URZ ;  /* 0x000000fffffff290 */ /* 0x000fe2000fffe0ff */
[C---:B------:R-:W-:Y:S01]  /*6a10*/  @P0 LEA R3, R81.reuse, UR42, 0x3 ;  /* 0x0000002a51030c11 */ /* 0x040fe2000f8e18ff */
[----:B------:R-:W-:Y:S04]  /*6a20*/  VIADD R81, R81, 0x1 ;  /* 0x0000000151517836 */ /* 0x000fe80000000000 */
[----:B------:R-:W-:Y:S05]  /*6a30*/  @P0 VIADD R3, R3, 0xd0 ;  /* 0x000000d003030836 */ /* 0x000fea0000000000 */
[----:B------:R-:W-:Y:S04]  /*6a40*/  @P0 PRMT R2, R2, 0x654, R3 ;  /* 0x0000065402020816 */ /* 0x000fe80000000003 */
[----:B------:R2:W-:Y:S01]  /*6a50*/  @P0 SYNCS.ARRIVE.TRANS64.RED.A1T0 RZ, [R2+URZ], RZ ;  /* 0x000000ff02ff09a7 */ /* 0x0005e200081004ff */
[C---:B------:R-:W-:Y:S04]  /*6a60*/  ISETP.NE.AND P0, PT, R81.reuse, 0x2, PT ;  /* 0x000000025100780c */ /* 0x040fe80003f05270 */
[----:B------:R-:W-:Y:S09]  /*6a70*/  SEL R81, R81, RZ, P0 ;  /* 0x000000ff51517207 */ /* 0x000ff20000000000 */
.L_x_123:
[----:B------:R-:W-:Y:S01]  /*6a80*/  ISETP.NE.AND P3, PT, R88, RZ, PT ;  /* 0x000000ff5800720c */ /* 0x000fe20003f65270 */
[----:B------:R-:W-:Y:S01]  /*6a90*/  IMAD.IADD R69, R29, 0x1, R62 ;  /* 0x000000011d457824 */ /* 0x000fe200078e023e */
[----:B------:R-:W-:Y:S01]  /*6aa0*/  ISETP.NE.AND P0, PT, R90, 0x2, PT ;  /* 0x000000025a00780c */ /* 0x000fe20003f05270 */
[----:B------:R-:W-:Y:S01]  /*6ab0*/  IMAD.IADD R63, R31, 0x1, R68 ;  /* 0x000000011f3f7824 */ /* 0x000fe200078e0244 */
[----:B------:R-:W-:Y:S02]  /*6ac0*/  ISETP.NE.AND P1, PT, R0, 0x4, PT ;  /* 0x000000040000780c */ /* 0x000fe40003f25270 */
[----:B------:R-:W-:Y:S02]  /*6ad0*/  ISETP.NE.AND P2, PT, R82, 0x2, PT ;  /* 0x000000025200780c */ /* 0x000fe40003f45270 */
[----:B------:R-:W-:Y:S02]  /*6ae0*/  SEL R4, RZ, 0x1, P0 ;  /* 0x00000001ff047807 */ /* 0x000fe40000000000 */
[----:B------:R-:W-:Y:S02]  /*6af0*/  SEL R3, RZ, 0x1, P1 ;  /* 0x00000001ff037807 */ /* 0x000fe40000800000 */
[----:B--2---:R-:W-:Y:S02]  /*6b00*/  SEL R2, RZ, 0x1, P2 ;  /* 0x00000001ff027807 */ /* 0x004fe40001000000 */
[----:B------:R-:W-:Y:S02]  /*6b10*/  @P3 R2UR UR36, R80 ;  /* 0x00000000502432ca */ /* 0x000fe400000e0000 */
[----:B------:R-:W-:Y:S02]  /*6b20*/  LOP3.LUT R83, R83, R4, RZ, 0x3c, !PT ;  /* 0x0000000453537212 */ /* 0x000fe400078e3cff */
[----:B------:R-:W-:Y:S02]  /*6b30*/  LOP3.LUT R84, R84, R3, RZ, 0x3c, !PT ;  /* 0x0000000354547212 */ /* 0x000fe400078e3cff */
[----:B------:R-:W-:Y:S02]  /*6b40*/  LOP3.LUT R85, R85, R2, RZ, 0x3c, !PT ;  /* 0x0000000255557212 */ /* 0x000fe400078e3cff */
[----:B------:R-:W-:Y:S02]  /*6b50*/  SEL R90, R90, RZ, P0 ;  /* 0x000000ff5a5a7207 */ /* 0x000fe40000000000 */
[----:B------:R-:W-:Y:S02]  /*6b60*/  SEL R30, R0, RZ, P1 ;  /* 0x000000ff001e7207 */ /* 0x000fe40000800000 */
[----:B------:R-:W-:Y:S01]  /*6b70*/  SEL R82, R82, RZ, P2 ;  /* 0x000000ff52527207 */ /* 0x000fe20001000000 */
[----:B------:R-:W-:Y:S06]  /*6b80*/  @P3 BRA `(.L_x_124) ;  /* 0xffffffe800783947 */ /* 0x000fec000383ffff */
[----:B------:R-:W-:-:S09]  /*6b90*/  UISETP.NE.AND UP0, UPT, UR45, URZ, UPT ;  /* 0x000000ff2d00728c */ /* 0x000fd2000bf05270 */
[----:B------:R-:W-:Y:S05]  /*6ba0*/  BRA.U !UP0, `(.L_x_125) ;  /* 0x0000000108487547 */ /* 0x000fea000b800000 */
[----:B------:R-:W2:Y:S02]  /*6bb0*/  LDCU.64 UR4, c[0x0][0x890] ;  /* 0x00011200ff0477ac */ /* 0x000ea40008000a00 */
[----:B--2---:R-:W-:-:S04]  /*6bc0*/  UISETP.NE.U32.AND UP0, UPT, UR4, URZ, UPT ;  /* 0x000000ff0400728c */ /* 0x004fc8000bf05070 */
[----:B------:R-:W-:-:S09]  /*6bd0*/  UISETP.NE.AND.EX UP0, UPT, UR5, URZ, UPT, UP0 ;  /* 0x000000ff0500728c */ /* 0x000fd2000bf05300 */
[----:B------:R-:W-:Y:S05]  /*6be0*/  BRA.U UP0, `(.L_x_126) ;  /* 0x00000001000c7547 */ /* 0x000fea000b800000 */
[----:B------:R-:W-:-:S13]  /*6bf0*/  FSETP.NEU.AND P0, PT, R35, RZ, PT ;  /* 0x000000ff2300720b */ /* 0x000fda0003f0d000 */
[----:B------:R-:W-:Y:S05]  /*6c00*/  @!P0 EXIT ;  /* 0x000000000000894d */ /* 0x000fea0003800000 */
[----:B------:R-:W-:Y:S05]  /*6c10*/  BRA `(.L_x_125) ;  /* 0x00000000002c7947 */ /* 0x000fea0003800000 */
.L_x_126:
[----:B------:R-:W-:Y:S01]  /*6c20*/  LOP3.LUT P0, RZ, R70, 0xff, RZ, 0xc0, !PT ;  /* 0x000000ff46ff7812 */ /* 0x000fe2000780c0ff */
[----:B------:R-:W-:-:S12]  /*6c30*/  BSSY.RECONVERGENT B0, `(.L_x_125) ;  /* 0x0000009000007945 */ /* 0x000fd80003800200 */
[----:B------:R-:W-:Y:S05]  /*6c40*/  @P0 BRA `(.L_x_127) ;  /* 0x0000000000140947 */ /* 0x000fea0003800000 */
[----:B------:R-:W2:Y:S02]  /*6c50*/  LDCU.64 UR4, c[0x0][0x888] ;  /* 0x00011100ff0477ac */ /* 0x000ea40008000a00 */
[----:B--2---:R-:W-:-:S04]  /*6c60*/  ISETP.NE.U32.AND P0, PT, RZ, UR4, PT ;  /* 0x00000004ff007c0c */ /* 0x004fc8000bf05070 */
[----:B------:R-:W-:-:S13]  /*6c70*/  ISETP.NE.AND.EX P0, PT, RZ, UR5, PT, P0 ;  /* 0x00000005ff007c0c */ /* 0x000fda000bf05300 */
[----:B------:R-:W-:Y:S05]  /*6c80*/  @!P0 EXIT ;  /* 0x000000000000894d */ /* 0x000fea0003800000 */
[----:B------:R-:W-:Y:S05]  /*6c90*/  BRA `(.L_x_128) ;  /* 0x0000000000087947 */ /* 0x000fea0003800000 */
.L_x_127:
[----:B------:R-:W-:-:S13]  /*6ca0*/  FSETP.NEU.AND P0, PT, R35, RZ, PT ;  /* 0x000000ff2300720b */ /* 0x000fda0003f0d000 */
[----:B------:R-:W-:Y:S05]  /*6cb0*/  @!P0 EXIT ;  /* 0x000000000000894d */ /* 0x000fea0003800000 */
.L_x_128:
[----:B------:R-:W-:Y:S05]  /*6cc0*/  BSYNC.RECONVERGENT B0 ;  /* 0x0000000000007941 */ /* 0x000fea0003800200 */
.L_x_125:
[----:B------:R-:W-:-:S04]  /*6cd0*/  DEPBAR.LE SB0, 0x0 ;  /* 0x000080000000791a */ /* 0x000fc80000000000 */
[----:B------:R-:W-:Y:S05]  /*6ce0*/  EXIT ;  /* 0x000000000000794d */ /* 0x000fea0003800000 */
.L_x_25:
[----:B--2---:R2:W4:Y:S02]  /*6cf0*/  SYNCS.PHASECHK.TRANS64.TRYWAIT P0, [R3+URZ+0x160], R2 ;  /* 0x00016002030075a7 */ /* 0x00452400080011ff */
[----:B----4-:R-:W-:Y:S05]  /*6d00*/  @!P0 NANOSLEEP.SYNCS 0x989680 ;  /* 0x009896800000895d */ /* 0x010fea0003900000 */
[----:B------:R-:W4:Y:S02]  /*6d10*/  @!P0 SYNCS.PHASECHK.TRANS64 P0, [R3+URZ+0x160], R2 ;  /* 0x00016002030085a7 */ /* 0x000f2400080010ff */
[----:B----4-:R-:W-:Y:S05]  /*6d20*/  @!P0 BRA `(.L_x_25) ;  /* 0xfffffffc00f08947 */ /* 0x010fea000383ffff */
[----:B------:R-:W-:Y:S05]  /*6d30*/  BRA `(.L_x_129) ;  /* 0xffffffa800f47947 */ /* 0x000fea000383ffff */
.L_x_28:
[----:B-1----:R-:W-:-:S07]  /*6d40*/  MOV R2, UR33 ;  /* 0x0000002100027c02 */ /* 0x002fce0008000f00 */
.L_x_130:
[----:B-1----:R1:W2:Y:S02]  /*6d50*/  SYNCS.PHASECHK.TRANS64.TRYWAIT P0, [R2+URZ+0x60], R5 ;  /* 0x00006005020075a7 */ /* 0x0022a400080011ff */
[----:B--2---:R-:W-:Y:S05]  /*6d60*/  @!P0 NANOSLEEP.SYNCS 0x989680 ;  /* 0x009896800000895d */ /* 0x004fea0003900000 */
[----:B------:R-:W2:Y:S02]  /*6d70*/  @!P0 SYNCS.PHASECHK.TRANS64 P0, [R2+URZ+0x60], R5 ;  /* 0x00006005020085a7 */ /* 0x000ea400080010ff */
[----:B--2---:R-:W-:Y:S05]  /*6d80*/  @!P0 BRA `(.L_x_130) ;  /* 0xfffffffc00f08947 */ /* 0x004fea000383ffff */
[----:B------:R-:W-:Y:S05]  /*6d90*/  BRA `(.L_x_27) ;  /* 0xffffffac005c7947 */ /* 0x000fea000383ffff */
.L_x_35:
[----:B-1----:R-:W-:-:S07]  /*6da0*/  MOV R2, UR17 ;  /* 0x0000001100027c02 */ /* 0x002fce0008000f00 */
.L_x_131:
[----:B-1----:R1:W2:Y:S02]  /*6db0*/  SYNCS.PHASECHK.TRANS64.TRYWAIT P0, [R2+URZ+0x60], R5 ;  /* 0x00006005020075a7 */ /* 0x0022a400080011ff */
[----:B--2---:R-:W-:Y:S05]  /*6dc0*/  @!P0 NANOSLEEP.SYNCS 0x989680 ;  /* 0x009896800000895d */ /* 0x004fea0003900000 */
[----:B------:R-:W2:Y:S02]  /*6dd0*/  @!P0 SYNCS.PHASECHK.TRANS64 P0, [R2+URZ+0x60], R5 ;  /* 0x00006005020085a7 */ /* 0x000ea400080010ff */
[----:B--2---:R-:W-:Y:S05]  /*6de0*/  @!P0 BRA `(.L_x_131) ;  /* 0xfffffffc00f08947 */ /* 0x004fea000383ffff */
[----:B------:R-:W-:Y:S05]  /*6df0*/  BRA `(.L_x_34) ;  /* 0xffffffb000187947 */ /* 0x000fea000383ffff */
.L_x_40:
[----:B-1----:R1:W2:Y:S02]  /*6e00*/  SYNCS.PHASECHK.TRANS64.TRYWAIT P0, [R2+URZ+0xf0], R3 ;  /* 0x0000f003020075a7 */ /* 0x0022a400080011ff */
[----:B--2---:R-:W-:Y:S05]  /*6e10*/  @!P0 NANOSLEEP.SYNCS 0x989680 ;  /* 0x009896800000895d */ /* 0x004fea0003900000 */
[----:B------:R-:W2:Y:S02]  /*6e20*/  @!P0 SYNCS.PHASECHK.TRANS64 P0, [R2+URZ+0xf0], R3 ;  /* 0x0000f003020085a7 */ /* 0x000ea400080010ff */
[----:B--2---:R-:W-:Y:S05]  /*6e30*/  @!P0 BRA `(.L_x_40) ;  /* 0xfffffffc00f08947 */ /* 0x004fea000383ffff */
[----:B------:R-:W-:Y:S05]  /*6e40*/  BRA `(.L_x_132) ;  /* 0xffffffb000bc7947 */ /* 0x000fea000383ffff */
.L_x_44:
[----:B---3--:R-:W-:-:S07]  /*6e50*/  MOV R0, UR5 ;  /* 0x0000000500007c02 */ /* 0x008fce0008000f00 */
.L_x_133:
[----:B-1----:R1:W2:Y:S02]  /*6e60*/  SYNCS.PHASECHK.TRANS64.TRYWAIT P0, [R0+URZ], R3 ;  /* 0x00000003000075a7 */ /* 0x0022a400080011ff */
[----:B--2---:R-:W-:Y:S05]  /*6e70*/  @!P0 NANOSLEEP.SYNCS 0x989680 ;  /* 0x009896800000895d */ /* 0x004fea0003900000 */
[----:B------:R-:W2:Y:S02]  /*6e80*/  @!P0 SYNCS.PHASECHK.TRANS64 P0, [R0+URZ], R3 ;  /* 0x00000003000085a7 */ /* 0x000ea400080010ff */
[----:B--2---:R-:W-:Y:S05]  /*6e90*/  @!P0 BRA `(.L_x_133) ;  /* 0xfffffffc00f08947 */ /* 0x004fea000383ffff */
[----:B------:R-:W-:Y:S05]  /*6ea0*/  BRA `(.L_x_134) ;  /* 0xffffffb8002c7947 */ /* 0x000fea000383ffff */
.L_x_45:
[----:B---3--:R-:W-:-:S07]  /*6eb0*/  MOV R0, UR5 ;  /* 0x0000000500007c02 */ /* 0x008fce0008000f00 */
.L_x_135:
[----:B-1----:R1:W2:Y:S02]  /*6ec0*/  SYNCS.PHASECHK.TRANS64.TRYWAIT P0, [R0+URZ], R3 ;  /* 0x00000003000075a7 */ /* 0x0022a400080011ff */
[----:B--2---:R-:W-:Y:S05]  /*6ed0*/  @!P0 NANOSLEEP.SYNCS 0x989680 ;  /* 0x009896800000895d */ /* 0x004fea0003900000 */
[----:B------:R-:W2:Y:S02]  /*6ee0*/  @!P0 SYNCS.PHASECHK.TRANS64 P0, [R0+URZ], R3 ;  /* 0x00000003000085a7 */ /* 0x000ea400080010ff */
[----:B--2---:R-:W-:Y:S05]  /*6ef0*/  @!P0 BRA `(.L_x_135) ;  /* 0xfffffffc00f08947 */ /* 0x004fea000383ffff */
[----:B------:R-:W-:Y:S05]  /*6f00*/  BRA `(.L_x_136) ;  /* 0xffffffb800387947 */ /* 0x000fea000383ffff */
.L_x_46:
[----:B---3--:R-:W-:-:S07]  /*6f10*/  MOV R0, UR5 ;  /* 0x0000000500007c02 */ /* 0x008fce0008000f00 */
.L_x_137:
[----:B-1----:R1:W2:Y:S02]  /*6f20*/  SYNCS.PHASECHK.TRANS64.TRYWAIT P0, [R0+URZ], R3 ;  /* 0x00000003000075a7 */ /* 0x0022a400080011ff */
[----:B--2---:R-:W-:Y:S05]  /*6f30*/  @!P0 NANOSLEEP.SYNCS 0x989680 ;  /* 0x009896800000895d */ /* 0x004fea0003900000 */
[----:B------:R-:W2:Y:S02]  /*6f40*/  @!P0 SYNCS.PHASECHK.TRANS64 P0, [R0+URZ], R3 ;  /* 0x00000003000085a7 */ /* 0x000ea400080010ff */
[----:B--2---:R-:W-:Y:S05]  /*6f50*/  @!P0 BRA `(.L_x_137) ;  /* 0xfffffffc00f08947 */ /* 0x004fea000383ffff */
[----:B------:R-:W-:Y:S05]  /*6f60*/  BRA `(.L_x_138) ;  /* 0xffffffb800447947 */ /* 0x000fea000383ffff */
.L_x_47:
[----:B---3--:R-:W-:-:S07]  /*6f70*/  MOV R0, UR5 ;  /* 0x0000000500007c02 */ /* 0x008fce0008000f00 */
.L_x_139:
[----:B-1----:R1:W2:Y:S02]  /*6f80*/  SYNCS.PHASECHK.TRANS64.TRYWAIT P0, [R0+URZ], R3 ;  /* 0x00000003000075a7 */ /* 0x0022a400080011ff */
[----:B--2---:R-:W-:Y:S05]  /*6f90*/  @!P0 NANOSLEEP.SYNCS 0x989680 ;  /* 0x009896800000895d */ /* 0x004fea0003900000 */
[----:B------:R-:W2:Y:S02]  /*6fa0*/  @!P0 SYNCS.PHASECHK.TRANS64 P0, [R0+URZ], R3 ;  /* 0x00000003000085a7 */ /* 0x000ea400080010ff */
[----:B--2---:R-:W-:Y:S05]  /*6fb0*/  @!P0 BRA `(.L_x_139) ;  /* 0xfffffffc00f08947 */ /* 0x004fea000383ffff */
[----:B------:R-:W-:Y:S05]  /*6fc0*/  BRA `(.L_x_140) ;  /* 0xffffffb800507947 */ /* 0x000fea000383ffff */
.L_x_48:
[----:B---3--:R-:W-:-:S07]  /*6fd0*/  MOV R0, UR5 ;  /* 0x0000000500007c02 */ /* 0x008fce0008000f00 */
.L_x_141:
[----:B-1----:R1:W2:Y:S02]  /*6fe0*/  SYNCS.PHASECHK.TRANS64.TRYWAIT P0, [R0+URZ], R3 ;  /* 0x00000003000075a7 */ /* 0x0022a400080011ff */
[----:B--2---:R-:W-:Y:S05]  /*6ff0*/  @!P0 NANOSLEEP.SYNCS 0x989680 ;  /* 0x009896800000895d */ /* 0x004fea0003900000 */
[----:B------:R-:W2:Y:S02]  /*7000*/  @!P0 SYNCS.PHASECHK.TRANS64 P0, [R0+URZ], R3 ;  /* 0x00000003000085a7 */ /* 0x000ea400080010ff */
[----:B--2---:R-:W-:Y:S05]  /*7010*/  @!P0 BRA `(.L_x_141) ;  /* 0xfffffffc00f08947 */ /* 0x004fea000383ffff */
[----:B------:R-:W-:Y:S05]  /*7020*/  BRA `(.L_x_142) ;  /* 0xffffffb8005c7947 */ /* 0x000fea000383ffff */
.L_x_49:
[----:B---3--:R-:W-:-:S07]  /*7030*/  MOV R0, UR5 ;  /* 0x0000000500007c02 */ /* 0x008fce0008000f00 */
.L_x_143:
[----:B-1----:R1:W2:Y:S02]  /*7040*/  SYNCS.PHASECHK.TRANS64.TRYWAIT P0, [R0+URZ], R3 ;  /* 0x00000003000075a7 */ /* 0x0022a400080011ff */
[----:B--2---:R-:W-:Y:S05]  /*7050*/  @!P0 NANOSLEEP.SYNCS 0x989680 ;  /* 0x009896800000895d */ /* 0x004fea0003900000 */
[----:B------:R-:W2:Y:S02]  /*7060*/  @!P0 SYNCS.PHASECHK.TRANS64 P0, [R0+URZ], R3 ;  /* 0x00000003000085a7 */ /* 0x000ea400080010ff */
[----:B--2---:R-:W-:Y:S05]  /*7070*/  @!P0 BRA `(.L_x_143) ;  /* 0xfffffffc00f08947 */ /* 0x004fea000383ffff */
[----:B------:R-:W-:Y:S05]  /*7080*/  BRA `(.L_x_144) ;  /* 0xffffffb800687947 */ /* 0x000fea000383ffff */
.L_x_50:
[----:B---3--:R-:W-:-:S07]  /*7090*/  MOV R0, UR5 ;  /* 0x0000000500007c02 */ /* 0x008fce0008000f00 */
.L_x_145:
[----:B-1----:R1:W2:Y:S02]  /*70a0*/  SYNCS.PHASECHK.TRANS64.TRYWAIT P0, [R0+URZ], R3 ;  /* 0x00000003000075a7 */ /* 0x0022a400080011ff */
[----:B--2---:R-:W-:Y:S05]  /*70b0*/  @!P0 NANOSLEEP.SYNCS 0x989680 ;  /* 0x009896800000895d */ /* 0x004fea0003900000 */
[----:B------:R-:W2:Y:S02]  /*70c0*/  @!P0 SYNCS.PHASECHK.TRANS64 P0, [R0+URZ], R3 ;  /* 0x00000003000085a7 */ /* 0x000ea400080010ff */
[----:B--2---:R-:W-:Y:S05]  /*70d0*/  @!P0 BRA `(.L_x_145) ;  /* 0xfffffffc00f08947 */ /* 0x004fea000383ffff */
[----:B------:R-:W-:Y:S05]  /*70e0*/  BRA `(.L_x_146) ;  /* 0xffffffb800747947 */ /* 0x000fea000383ffff */
.L_x_51:
[----:B---3--:R-:W-:-:S07]  /*70f0*/  MOV R0, UR5 ;  /* 0x0000000500007c02 */ /* 0x008fce0008000f00 */
.L_x_147:
[----:B-1----:R1:W2:Y:S02]  /*7100*/  SYNCS.PHASECHK.TRANS64.TRYWAIT P0, [R0+URZ], R3 ;  /* 0x00000003000075a7 */ /* 0x0022a400080011ff */
[----:B--2---:R-:W-:Y:S05]  /*7110*/  @!P0 NANOSLEEP.SYNCS 0x989680 ;  /* 0x009896800000895d */ /* 0x004fea0003900000 */
[----:B------:R-:W2:Y:S02]  /*7120*/  @!P0 SYNCS.PHASECHK.TRANS64 P0, [R0+URZ], R3 ;  /* 0x00000003000085a7 */ /* 0x000ea400080010ff */
[----:B--2---:R-:W-:Y:S05]  /*7130*/  @!P0 BRA `(.L_x_147) ;  /* 0xfffffffc00f08947 */ /* 0x004fea000383ffff */
[----:B------:R-:W-:Y:S05]  /*7140*/  BRA `(.L_x_148) ;  /* 0xffffffb800807947 */ /* 0x000fea000383ffff */
.L_x_52:
[----:B---3--:R-:W-:-:S07]  /*7150*/  MOV R0, UR5 ;  /* 0x0000000500007c02 */ /* 0x008fce0008000f00 */
.L_x_149:
[----:B-1----:R1:W2:Y:S02]  /*7160*/  SYNCS.PHASECHK.TRANS64.TRYWAIT P0, [R0+URZ], R3 ;  /* 0x00000003000075a7 */ /* 0x0022a400080011ff */
[----:B--2---:R-:W-:Y:S05]  /*7170*/  @!P0 NANOSLEEP.SYNCS 0x989680 ;  /* 0x009896800000895d */ /* 0x004fea0003900000 */
[----:B------:R-:W2:Y:S02]  /*7180*/  @!P0 SYNCS.PHASECHK.TRANS64 P0, [R0+URZ], R3 ;  /* 0x00000003000085a7 */ /* 0x000ea400080010ff */
[----:B--2---:R-:W-:Y:S05]  /*7190*/  @!P0 BRA `(.L_x_149) ;  /* 0xfffffffc00f08947 */ /* 0x004fea000383ffff */
[----:B------:R-:W-:Y:S05]  /*71a0*/  BRA `(.L_x_150) ;  /* 0xffffffb8008c7947 */ /* 0x000fea000383ffff */
.L_x_53:
[----:B---3--:R-:W-:-:S07]  /*71b0*/  MOV R0, UR5 ;  /* 0x0000000500007c02 */ /* 0x008fce0008000f00 */
.L_x_151:
[----:B-1----:R1:W2:Y:S02]  /*71c0*/  SYNCS.PHASECHK.TRANS64.TRYWAIT P0, [R0+URZ], R3 ;  /* 0x00000003000075a7 */ /* 0x0022a400080011ff */
[----:B--2---:R-:W-:Y:S05]  /*71d0*/  @!P0 NANOSLEEP.SYNCS 0x989680 ;  /* 0x009896800000895d */ /* 0x004fea0003900000 */
[----:B------:R-:W2:Y:S02]  /*71e0*/  @!P0 SYNCS.PHASECHK.TRANS64 P0, [R0+URZ], R3 ;  /* 0x00000003000085a7 */ /* 0x000ea400080010ff */
[----:B--2---:R-:W-:Y:S05]  /*71f0*/  @!P0 BRA `(.L_x_151) ;  /* 0xfffffffc00f08947 */ /* 0x004fea000383ffff */
[----:B------:R-:W-:Y:S05]  /*7200*/  BRA `(.L_x_152) ;  /* 0xffffffb800987947 */ /* 0x000fea000383ffff */
.L_x_54:
[----:B---3--:R-:W-:-:S07]  /*7210*/  MOV R0, UR5 ;  /* 0x0000000500007c02 */ /* 0x008fce0008000f00 */
.L_x_153:
[----:B-1----:R1:W2:Y:S02]  /*7220*/  SYNCS.PHASECHK.TRANS64.TRYWAIT P0, [R0+URZ], R3 ;  /* 0x00000003000075a7 */ /* 0x0022a400080011ff */
[----:B--2---:R-:W-:Y:S05]  /*7230*/  @!P0 NANOSLEEP.SYNCS 0x989680 ;  /* 0x009896800000895d */ /* 0x004fea0003900000 */
[----:B------:R-:W2:Y:S02]  /*7240*/  @!P0 SYNCS.PHASECHK.TRANS64 P0, [R0+URZ], R3 ;  /* 0x00000003000085a7 */ /* 0x000ea400080010ff */
[----:B--2---:R-:W-:Y:S05]  /*7250*/  @!P0 BRA `(.L_x_153) ;  /* 0xfffffffc00f08947 */ /* 0x004fea000383ffff */
[----:B------:R-:W-:Y:S05]  /*7260*/  BRA `(.L_x_154) ;  /* 0xffffffb800a47947 */ /* 0x000fea000383ffff */
.L_x_57:
[----:B-1----:R1:W2:Y:S02]  /*7270*/  SYNCS.PHASECHK.TRANS64.TRYWAIT P0, [R0+URZ+0x150], R5 ;  /* 0x00015005000075a7 */ /* 0x0022a400080011ff */
[----:B--2---:R-:W-:Y:S05]  /*7280*/  @!P0 NANOSLEEP.SYNCS 0x989680 ;  /* 0x009896800000895d */ /* 0x004fea0003900000 */
[----:B------:R-:W2:Y:S02]  /*7290*/  @!P0 SYNCS.PHASECHK.TRANS64 P0, [R0+URZ+0x150], R5 ;  /* 0x00015005000085a7 */ /* 0x000ea400080010ff */
[----:B--2---:R-:W-:Y:S05]  /*72a0*/  @!P0 BRA `(.L_x_57) ;  /* 0xfffffffc00f08947 */ /* 0x004fea000383ffff */
[----:B------:R-:W-:Y:S05]  /*72b0*/  BRA `(.L_x_155) ;  /* 0xffffffbc00047947 */ /* 0x000fea000383ffff */
.L_x_58:
[----:B------:R-:W-:-:S07]  /*72c0*/  MOV R0, UR5 ;  /* 0x0000000500007c02 */ /* 0x000fce0008000f00 */
.L_x_156:
[----:B-1----:R1:W2:Y:S02]  /*72d0*/  SYNCS.PHASECHK.TRANS64.TRYWAIT P0, [R0+URZ+0x100], R7 ;  /* 0x00010007000075a7 */ /* 0x0022a400080011ff */
[----:B--2---:R-:W-:Y:S05]  /*72e0*/  @!P0 NANOSLEEP.SYNCS 0x989680 ;  /* 0x009896800000895d */ /* 0x004fea0003900000 */
[----:B------:R-:W2:Y:S02]  /*72f0*/  @!P0 SYNCS.PHASECHK.TRANS64 P0, [R0+URZ+0x100], R7 ;  /* 0x00010007000085a7 */ /* 0x000ea400080010ff */
[----:B--2---:R-:W-:Y:S05]  /*7300*/  @!P0 BRA `(.L_x_156) ;  /* 0xfffffffc00f08947 */ /* 0x004fea000383ffff */
[----:B------:R-:W-:Y:S05]  /*7310*/  BRA `(.L_x_157) ;  /* 0xffffffbc00147947 */ /* 0x000fea000383ffff */
.L_x_59:
[----:B-1----:R1:W2:Y:S02]  /*7320*/  SYNCS.PHASECHK.TRANS64.TRYWAIT P1, [R0+URZ+0xf0], R5 ;  /* 0x0000f005000075a7 */ /* 0x0022a400080211ff */
[----:B--2---:R-:W-:Y:S05]  /*7330*/  @!P1 NANOSLEEP.SYNCS 0x989680 ;  /* 0x009896800000995d */ /* 0x004fea0003900000 */
[----:B------:R-:W2:Y:S02]  /*7340*/  @!P1 SYNCS.PHASECHK.TRANS64 P1, [R0+URZ+0xf0], R5 ;  /* 0x0000f005000095a7 */ /* 0x000ea400080210ff */
[----:B--2---:R-:W-:Y:S05]  /*7350*/  @!P1 BRA `(.L_x_59) ;  /* 0xfffffffc00f09947 */ /* 0x004fea000383ffff */
[----:B------:R-:W-:Y:S05]  /*7360*/  BRA `(.L_x_158) ;  /* 0xffffffbc00447947 */ /* 0x000fea000383ffff */
.L_x_62:
[----:B------:R-:W-:-:S07]  /*7370*/  MOV R0, UR5 ;  /* 0x0000000500007c02 */ /* 0x000fce0008000f00 */
.L_x_159:
[----:B-1----:R1:W2:Y:S02]  /*7380*/  SYNCS.PHASECHK.TRANS64.TRYWAIT P0, [R0+URZ+0x100], R3 ;  /* 0x00010003000075a7 */ /* 0x0022a400080011ff */
[----:B--2---:R-:W-:Y:S05]  /*7390*/  @!P0 NANOSLEEP.SYNCS 0x989680 ;  /* 0x009896800000895d */ /* 0x004fea0003900000 */
[----:B------:R-:W2:Y:S02]  /*73a0*/  @!P0 SYNCS.PHASECHK.TRANS64 P0, [R0+URZ+0x100], R3 ;  /* 0x00010003000085a7 */ /* 0x000ea400080010ff */
[----:B--2---:R-:W-:Y:S05]  /*73b0*/  @!P0 BRA `(.L_x_159) ;  /* 0xfffffffc00f08947 */ /* 0x004fea000383ffff */
[----:B------:R-:W-:Y:S05]  /*73c0*/  BRA `(.L_x_61) ;  /* 0xffffffbc00987947 */ /* 0x000fea000383ffff */
.L_x_71:
[----:B-1----:R-:W-:-:S04]  /*73d0*/  MOV R4, UR6 ;  /* 0x0000000600047c02 */ /* 0x002fc80008000f00 */
[----:B------:R1:W2:Y:S03]  /*73e0*/  SYNCS.PHASECHK.TRANS64.TRYWAIT P0, [R4+URZ+0x8], R5 ;  /* 0x00000805040075a7 */ /* 0x0002a600080011ff */
[----:B--2---:R-:W-:Y:S05]  /*73f0*/  @!P0 NANOSLEEP.SYNCS 0x989680 ;  /* 0x009896800000895d */ /* 0x004fea0003900000 */
[----:B------:R-:W2:Y:S02]  /*7400*/  @!P0 SYNCS.PHASECHK.TRANS64 P0, [R4+URZ+0x8], R5 ;  /* 0x00000805040085a7 */ /* 0x000ea400080010ff */
[----:B--2---:R-:W-:Y:S05]  /*7410*/  @!P0 BRA `(.L_x_71) ;  /* 0xfffffffc00ec8947 */ /* 0x004fea000383ffff */
[----:B------:R-:W-:Y:S05]  /*7420*/  BRA `(.L_x_70) ;  /* 0xffffffc0004c7947 */ /* 0x000fea000383ffff */
.L_x_73:
[----:B------:R-:W-:Y:S01]  /*7430*/  BSSY B0, `(.L_x_160) ;  /* 0x0000006000007945 */ /* 0x000fe20003800000 */
[----:B------:R-:W-:-:S07]  /*7440*/  MOV R15, 0xffffffff ;  /* 0xffffffff000f7802 */ /* 0x000fce0000000f00 */
[----:B-1---5:R-:W-:Y:S05]  /*7450*/  WARPSYNC.COLLECTIVE R15, `(.L_x_161) ;  /* 0x000000000f0c7348 */ /* 0x022fea0003c00000 */
[----:B------:R-:W-:Y:S02]  /*7460*/  ELECT P6, UR79, PT ;  /* 0x00000000004f782f */ /* 0x000fe400038c0000 */
[----:B------:R-:W-:Y:S01]  /*7470*/  MOV R14, UR79 ;  /* 0x0000004f000e7c02 */ /* 0x000fe20008000f00 */
[----:B-1---5:R-:W-:Y:S10]  /*7480*/  ENDCOLLECTIVE ;  /* 0x000000000000791b */ /* 0x022ff40003800000 */
.L_x_161:
[----:B------:R-:W-:Y:S05]  /*7490*/  BSYNC B0 ;  /* 0x0000000000007941 */ /* 0x000fea0003800000 */
.L_x_160:
[----:B------:R-:W-:Y:S05]  /*74a0*/  BRA `(.L_x_162) ;  /* 0xffffffc0007c7947 */ /* 0x000fea000383ffff */
.L_x_75:
[----:B-1----:R-:W-:-:S04]  /*74b0*/  MOV R2, UR6 ;  /* 0x0000000600027c02 */ /* 0x002fc80008000f00 */
[----:B------:R1:W2:Y:S03]  /*74c0*/  SYNCS.PHASECHK.TRANS64.TRYWAIT P0, [R2+URZ+0x8], R3 ;  /* 0x00000803020075a7 */ /* 0x0002a600080011ff */
[----:B--2---:R-:W-:Y:S05]  /*74d0*/  @!P0 NANOSLEEP.SYNCS 0x989680 ;  /* 0x009896800000895d */ /* 0x004fea0003900000 */
[----:B------:R-:W2:Y:S02]  /*74e0*/  @!P0 SYNCS.PHASECHK.TRANS64 P0, [R2+URZ+0x8], R3 ;  /* 0x00000803020085a7 */ /* 0x000ea400080010ff */
[----:B--2---:R-:W-:Y:S05]  /*74f0*/  @!P0 BRA `(.L_x_75) ;  /* 0xfffffffc00ec8947 */ /* 0x004fea000383ffff */
[----:B------:R-:W-:Y:S05]  /*7500*/  BRA `(.L_x_74) ;  /* 0xffffffc000807947 */ /* 0x000fea000383ffff */
.L_x_76:
[----:B-1----:R1:W2:Y:S02]  /*7510*/  SYNCS.PHASECHK.TRANS64.TRYWAIT P0, [R0+URZ+0xf0], R5 ;  /* 0x0000f005000075a7 */ /* 0x0022a400080011ff */
[----:B--2---:R-:W-:Y:S05]  /*7520*/  @!P0 NANOSLEEP.SYNCS 0x989680 ;  /* 0x009896800000895d */ /* 0x004fea0003900000 */
[----:B------:R-:W2:Y:S02]  /*7530*/  @!P0 SYNCS.PHASECHK.TRANS64 P0, [R0+URZ+0xf0], R5 ;  /* 0x0000f005000085a7 */ /* 0x000ea400080010ff */
[----:B--2---:R-:W-:Y:S05]  /*7540*/  @!P0 BRA `(.L_x_76) ;  /* 0xfffffffc00f08947 */ /* 0x004fea000383ffff */
[----:B------:R-:W-:Y:S05]  /*7550*/  BRA `(.L_x_163) ;  /* 0xffffffc4006c7947 */ /* 0x000fea000383ffff */
.L_x_78:
[----:B------:R-:W-:-:S07]  /*7560*/  MOV R0, UR9 ;  /* 0x0000000900007c02 */ /* 0x000fce0008000f00 */
.L_x_164:
[----:B-1----:R1:W2:Y:S02]  /*7570*/  SYNCS.PHASECHK.TRANS64.TRYWAIT P0, [R0+URZ+0x130], R5 ;  /* 0x00013005000075a7 */ /* 0x0022a400080011ff */
[----:B--2---:R-:W-:Y:S05]  /*7580*/  @!P0 NANOSLEEP.SYNCS 0x989680 ;  /* 0x009896800000895d */ /* 0x004fea0003900000 */
[----:B------:R-:W2:Y:S02]  /*7590*/  @!P0 SYNCS.PHASECHK.TRANS64 P0, [R0+URZ+0x130], R5 ;  /* 0x00013005000085a7 */ /* 0x000ea400080010ff */
[----:B--2---:R-:W-:Y:S05]  /*75a0*/  @!P0 BRA `(.L_x_164) ;  /* 0xfffffffc00f08947 */ /* 0x004fea000383ffff */
[----:B------:R-:W-:Y:S05]  /*75b0*/  BRA `(.L_x_165) ;  /* 0xffffffc400b87947 */ /* 0x000fea000383ffff */
.L_x_81:
[----:B------:R-:W-:Y:S07]  /*75c0*/  MOV R0, UR8 ;  /* 0x0000000800007c02 */ /* 0x000fee0008000f00 */
.L_x_166:
[----:B-1----:R1:W2:Y:S02]  /*75d0*/  SYNCS.PHASECHK.TRANS64.TRYWAIT P0, [R0+URZ], R5 ;  /* 0x00000005000075a7 */ /* 0x0022a400080011ff */
[----:B--2---:R-:W-:Y:S05]  /*75e0*/  @!P0 NANOSLEEP.SYNCS 0x989680 ;  /* 0x009896800000895d */ /* 0x004fea0003900000 */
[----:B------:R-:W2:Y:S02]  /*75f0*/  @!P0 SYNCS.PHASECHK.TRANS64 P0, [R0+URZ], R5 ;  /* 0x00000005000085a7 */ /* 0x000ea400080010ff */
[----:B--2---:R-:W-:Y:S05]  /*7600*/  @!P0 BRA `(.L_x_166) ;  /* 0xfffffffc00f08947 */ /* 0x004fea000383ffff */
[----:B------:R-:W-:Y:S05]  /*7610*/  BRA `(.L_x_80) ;  /* 0xffffffc400cc7947 */ /* 0x000fea000383ffff */
.L_x_85:
[----:B-1----:R-:W-:-:S07]  /*7620*/  MOV R0, UR8 ;  /* 0x0000000800007c02 */ /* 0x002fce0008000f00 */
.L_x_167:
[----:B-1----:R1:W2:Y:S02]  /*7630*/  SYNCS.PHASECHK.TRANS64.TRYWAIT P0, [R0+URZ], R3 ;  /* 0x00000003000075a7 */ /* 0x0022a400080011ff */
[----:B--2---:R-:W-:Y:S05]  /*7640*/  @!P0 NANOSLEEP.SYNCS 0x989680 ;  /* 0x009896800000895d */ /* 0x004fea0003900000 */
[----:B------:R-:W2:Y:S02]  /*7650*/  @!P0 SYNCS.PHASECHK.TRANS64 P0, [R0+URZ], R3 ;  /* 0x00000003000085a7 */ /* 0x000ea400080010ff */
[----:B--2---:R-:W-:Y:S05]  /*7660*/  @!P0 BRA `(.L_x_167) ;  /* 0xfffffffc00f08947 */ /* 0x004fea000383ffff */
[----:B------:R-:W-:Y:S05]  /*7670*/  BRA `(.L_x_168) ;  /* 0xffffffc800c07947 */ /* 0x000fea000383ffff */
.L_x_86:
[----:B------:R-:W-:-:S07]  /*7680*/  MOV R0, UR8 ;  /* 0x0000000800007c02 */ /* 0x000fce0008000f00 */
.L_x_169:
[----:B-1----:R1:W2:Y:S02]  /*7690*/  SYNCS.PHASECHK.TRANS64.TRYWAIT P0, [R0+URZ], R3 ;  /* 0x00000003000075a7 */ /* 0x0022a400080011ff */
[----:B--2---:R-:W-:Y:S05]  /*76a0*/  @!P0 NANOSLEEP.SYNCS 0x989680 ;  /* 0x009896800000895d */ /* 0x004fea0003900000 */
[----:B------:R-:W2:Y:S02]  /*76b0*/  @!P0 SYNCS.PHASECHK.TRANS64 P0, [R0+URZ], R3 ;  /* 0x00000003000085a7 */ /* 0x000ea400080010ff */
[----:B--2---:R-:W-:Y:S05]  /*76c0*/  @!P0 BRA `(.L_x_169) ;  /* 0xfffffffc00f08947 */ /* 0x004fea000383ffff */
[----:B------:R-:W-:Y:S05]  /*76d0*/  BRA `(.L_x_170) ;  /* 0xffffffc800cc7947 */ /* 0x000fea000383ffff */
.L_x_87:
[----:B------:R-:W-:-:S07]  /*76e0*/  MOV R0, UR8 ;  /* 0x0000000800007c02 */ /* 0x000fce0008000f00 */
.L_x_171:
[----:B-1----:R1:W2:Y:S02]  /*76f0*/  SYNCS.PHASECHK.TRANS64.TRYWAIT P0, [R0+URZ], R3 ;  /* 0x00000003000075a7 */ /* 0x0022a400080011ff */
[----:B--2---:R-:W-:Y:S05]  /*7700*/  @!P0 NANOSLEEP.SYNCS 0x989680 ;  /* 0x009896800000895d */ /* 0x004fea0003900000 */
[----:B------:R-:W2:Y:S02]  /*7710*/  @!P0 SYNCS.PHASECHK.TRANS64 P0, [R0+URZ], R3 ;  /* 0x00000003000085a7 */ /* 0x000ea400080010ff */
[----:B--2---:R-:W-:Y:S05]  /*7720*/  @!P0 BRA `(.L_x_171) ;  /* 0xfffffffc00f08947 */ /* 0x004fea000383ffff */
[----:B------:R-:W-:Y:S05]  /*7730*/  BRA `(.L_x_172) ;  /* 0xffffffc800d87947 */ /* 0x000fea000383ffff */
.L_x_90:
[----:B------:R-:W-:-:S07]  /*7740*/  MOV R0, UR7 ;  /* 0x0000000700007c02 */ /* 0x000fce0008000f00 */
.L_x_173:
[----:B-1----:R1:W2:Y:S02]  /*7750*/  SYNCS.PHASECHK.TRANS64.TRYWAIT P1, [R0+URZ+0x170], R3 ;  /* 0x00017003000075a7 */ /* 0x0022a400080211ff */
[----:B--2---:R-:W-:Y:S05]  /*7760*/  @!P1 NANOSLEEP.SYNCS 0x989680 ;  /* 0x009896800000995d */ /* 0x004fea0003900000 */
[----:B------:R-:W2:Y:S02]  /*7770*/  @!P1 SYNCS.PHASECHK.TRANS64 P1, [R0+URZ+0x170], R3 ;  /* 0x00017003000095a7 */ /* 0x000ea400080210ff */
[----:B--2---:R-:W-:Y:S05]  /*7780*/  @!P1 BRA `(.L_x_173) ;  /* 0xfffffffc00f09947 */ /* 0x004fea000383ffff */
[----:B------:R-:W-:Y:S05]  /*7790*/  BRA `(.L_x_174) ;  /* 0xffffffcc00247947 */ /* 0x000fea000383ffff */
.L_x_95:
[----:B--2---:R2:W4:Y:S02]  /*77a0*/  SYNCS.PHASECHK.TRANS64.TRYWAIT P0, [R0+URZ+0xf0], R3 ;  /* 0x0000f003000075a7 */ /* 0x00452400080011ff */
[----:B----4-:R-:W-:Y:S05]  /*77b0*/  @!P0 NANOSLEEP.SYNCS 0x989680 ;  /* 0x009896800000895d */ /* 0x010fea0003900000 */
[----:B------:R-:W4:Y:S02]  /*77c0*/  @!P0 SYNCS.PHASECHK.TRANS64 P0, [R0+URZ+0xf0], R3 ;  /* 0x0000f003000085a7 */ /* 0x000f2400080010ff */
[----:B----4-:R-:W-:Y:S05]  /*77d0*/  @!P0 BRA `(.L_x_95) ;  /* 0xfffffffc00f08947 */ /* 0x010fea000383ffff */
[----:B------:R-:W-:Y:S05]  /*77e0*/  BRA `(.L_x_175) ;  /* 0xffffffd000247947 */ /* 0x000fea000383ffff */
.L_x_98:
[----:B------:R-:W-:Y:S07]  /*77f0*/  MOV R0, UR6 ;  /* 0x0000000600007c02 */ /* 0x000fee0008000f00 */
.L_x_176:
[----:B--2---:R2:W4:Y:S02]  /*7800*/  SYNCS.PHASECHK.TRANS64.TRYWAIT P0, [R0+URZ+0xe8], R3 ;  /* 0x0000e803000075a7 */ /* 0x00452400080011ff */
[----:B----4-:R-:W-:Y:S05]  /*7810*/  @!P0 NANOSLEEP.SYNCS 0x989680 ;  /* 0x009896800000895d */ /* 0x010fea0003900000 */
[----:B------:R-:W4:Y:S02]  /*7820*/  @!P0 SYNCS.PHASECHK.TRANS64 P0, [R0+URZ+0xe8], R3 ;  /* 0x0000e803000085a7 */ /* 0x000f2400080010ff */
[----:B----4-:R-:W-:Y:S05]  /*7830*/  @!P0 BRA `(.L_x_176) ;  /* 0xfffffffc00f08947 */ /* 0x010fea000383ffff */
[----:B------:R-:W-:Y:S05]  /*7840*/  BRA `(.L_x_97) ;  /* 0xffffffd4000c7947 */ /* 0x000fea000383ffff */
.L_x_101:
[----:B------:R-:W-:Y:S07]  /*7850*/  MOV R3, UR13 ;  /* 0x0000000d00037c02 */ /* 0x000fee0008000f00 */
.L_x_177:
[----:B-1----:R1:W2:Y:S02]  /*7860*/  SYNCS.PHASECHK.TRANS64.TRYWAIT P2, [R3+URZ+0xd0], R12 ;  /* 0x0000d00c030075a7 */ /* 0x0022a400080411ff */
[----:B--2---:R-:W-:Y:S05]  /*7870*/  @!P2 NANOSLEEP.SYNCS 0x989680 ;  /* 0x009896800000a95d */ /* 0x004fea0003900000 */
[----:B------:R-:W2:Y:S02]  /*7880*/  @!P2 SYNCS.PHASECHK.TRANS64 P2, [R3+URZ+0xd0], R12 ;  /* 0x0000d00c0300a5a7 */ /* 0x000ea400080410ff */
[----:B--2---:R-:W-:Y:S05]  /*7890*/  @!P2 BRA `(.L_x_177) ;  /* 0xfffffffc00f0a947 */ /* 0x004fea000383ffff */
[----:B------:R-:W-:Y:S05]  /*78a0*/  BRA `(.L_x_178) ;  /* 0xffffffd400a87947 */ /* 0x000fea000383ffff */
.L_x_103:
[----:B------:R-:W-:-:S07]  /*78b0*/  MOV R0, UR4 ;  /* 0x0000000400007c02 */ /* 0x000fce0008000f00 */
.L_x_179:
[----:B-1----:R1:W4:Y:S02]  /*78c0*/  SYNCS.PHASECHK.TRANS64.TRYWAIT P0, [R0+URZ], R3 ;  /* 0x00000003000075a7 */ /* 0x00232400080011ff */
[----:B----4-:R-:W-:Y:S05]  /*78d0*/  @!P0 NANOSLEEP.SYNCS 0x989680 ;  /* 0x009896800000895d */ /* 0x010fea0003900000 */
[----:B------:R-:W4:Y:S02]  /*78e0*/  @!P0 SYNCS.PHASECHK.TRANS64 P0, [R0+URZ], R3 ;  /* 0x00000003000085a7 */ /* 0x000f2400080010ff */
[----:B----4-:R-:W-:Y:S05]  /*78f0*/  @!P0 BRA `(.L_x_179) ;  /* 0xfffffffc00f08947 */ /* 0x010fea000383ffff */
[----:B------:R-:W-:Y:S05]  /*7900*/  BRA `(.L_x_180) ;  /* 0xffffffd800447947 */ /* 0x000fea000383ffff */
.L_x_105:
[----:B--2---:R2:W4:Y:S02]  /*7910*/  SYNCS.PHASECHK.TRANS64.TRYWAIT P0, [R0+URZ+0xf0], R3 ;  /* 0x0000f003000075a7 */ /* 0x00452400080011ff */
[----:B----4-:R-:W-:Y:S05]  /*7920*/  @!P0 NANOSLEEP.SYNCS 0x989680 ;  /* 0x009896800000895d */ /* 0x010fea0003900000 */
[----:B------:R-:W4:Y:S02]  /*7930*/  @!P0 SYNCS.PHASECHK.TRANS64 P0, [R0+URZ+0xf0], R3 ;  /* 0x0000f003000085a7 */ /* 0x000f2400080010ff */
[----:B----4-:R-:W-:Y:S05]  /*7940*/  @!P0 BRA `(.L_x_105) ;  /* 0xfffffffc00f08947 */ /* 0x010fea000383ffff */
[----:B------:R-:W-:Y:S05]  /*7950*/  BRA `(.L_x_181) ;  /* 0xffffffdc00187947 */ /* 0x000fea000383ffff */
.L_x_115:
[----:B-1----:R1:W2:Y:S02]  /*7960*/  SYNCS.PHASECHK.TRANS64.TRYWAIT P0, [R3+URZ+0xc0], R0 ;  /* 0x0000c000030075a7 */ /* 0x0022a400080011ff */
[----:B--2---:R-:W-:Y:S05]  /*7970*/  @!P0 NANOSLEEP.SYNCS 0x989680 ;  /* 0x009896800000895d */ /* 0x004fea0003900000 */
[----:B------:R-:W2:Y:S02]  /*7980*/  @!P0 SYNCS.PHASECHK.TRANS64 P0, [R3+URZ+0xc0], R0 ;  /* 0x0000c000030085a7 */ /* 0x000ea400080010ff */
[----:B--2---:R-:W-:Y:S05]  /*7990*/  @!P0 BRA `(.L_x_115) ;  /* 0xfffffffc00f08947 */ /* 0x004fea000383ffff */
[----:B------:R-:W-:Y:S05]  /*79a0*/  BRA `(.L_x_114) ;  /* 0xffffffe800107947 */ /* 0x000fea000383ffff */
.L_x_117:
[----:B------:R1:W1:Y:S02]  /*79b0*/  SYNCS.PHASECHK.TRANS64.TRYWAIT P1, [R76+URZ+0x110], R5 ;  /* 0x000110054c0075a7 */ /* 0x00026400080211ff */
[----:B-1----:R-:W-:Y:S05]  /*79c0*/  @!P1 NANOSLEEP.SYNCS 0x989680 ;  /* 0x009896800000995d */ /* 0x002fea0003900000 */
[----:B------:R-:W1:Y:S02]  /*79d0*/  @!P1 SYNCS.PHASECHK.TRANS64 P1, [R76+URZ+0x110], R5 ;  /* 0x000110054c0095a7 */ /* 0x000e6400080210ff */
[----:B-1----:R-:W-:Y:S05]  /*79e0*/  @!P1 BRA `(.L_x_117) ;  /* 0xfffffffc00f09947 */ /* 0x002fea000383ffff */
[----:B------:R-:W-:Y:S05]  /*79f0*/  BRA `(.L_x_116) ;  /* 0xffffffe800247947 */ /* 0x000fea000383ffff */
        .weak           $__internal_0_$__cuda_sm10x_tcgen05_guardrail_trap_col_being_dealloced_not_returned_by_alloc
        .type           $__internal_0_$__cuda_sm10x_tcgen05_guardrail_trap_col_being_dealloced_not_returned_by_alloc,@function
        .size           $__internal_0_$__cuda_sm10x_tcgen05_guardrail_trap_col_being_dealloced_not_returned_by_alloc,($__internal_1_$__cuda_sm10x_tcgen05_guardrail_trap_phase_invalid_during_alloc - $__internal_0_$__cuda_sm10x_tcgen05_guardrail_trap_col_being_dealloced_not_returned_by_alloc)
$__internal_0_$__cuda_sm10x_tcgen05_guardrail_trap_col_being_dealloced_not_returned_by_alloc:
[----:B------:R-:W-:Y:S05]  /*7a00*/  BPT.TRAP 0x1 ;  /* 0x000000040000795c */ /* 0x000fea0000300000 */
[----:B------:R-:W-:-:S04]  /*7a10*/  HFMA2 R3, -RZ, RZ, 0, 0 ;  /* 0x00000000ff037431 */ /* 0x000fc800000001ff */
[----:B------:R-:W-:Y:S05]  /*7a20*/  RET.REL.NODEC R2 `(_ZN7cutlass13device_kernelINS_4gemm6kernel13GemmUniversalIN4cute5tupleIJiiiiEEENS1_10collective13CollectiveMmaINS1_35MainloopSm100TmaUmmaWarpSpecializedILi12ELi2ELi4ENS5_IJNS4_1CILi2EEENSA_ILi1EEESC_EEEEENS5_IJNSA_ILi256EEENSA_ILi16EEENSA_ILi64EEEEEENS_10bfloat16_tENS5_IJlSC_lEEESJ_SK_NS4_8TiledMMAINS4_8MMA_AtomIJNS4_26SM100_MMA_F16BF16_2x1SM_SSISJ_SJ_fLi256ELi16ELNS4_4UMMA5MajorE0ELSP_0ELNSO_7ScaleInE0ELSQ_0EEEEEENS4_6LayoutINS5_IJSC_SC_SC_EEENS5_IJNSA_ILi0EEESV_SV_EEEEENS5_IJNS4_10UnderscoreESY_SY_EEEEENS4_18SM100_TMA_2SM_LOADENS4_14ComposedLayoutINS4_7SwizzleILi3ELi4ELi3EEENS4_18smem_ptr_flag_bitsILi16EEENST_INS5_IJNSA_ILi8EEESH_EEENS5_IJSH_SC_EEEEEEEvNS4_8identityES11_S1B_vS1C_EENS_8epilogue10collective18CollectiveEpilogueINS1E_23Sm100TmaWarpSpecializedILi2ELi1ELi16ELb1ELb0EEEJNS5_IJNSA_ILi128EEESG_SH_EEENS5_IJNST_IS1J_SC_EENST_ISG_SC_EEEEESJ_SK_SJ_SK_NS1E_6fusion15FusionCallbacksIS1I_NS1O_17LinearCombinationISJ_fSJ_fLNS_15FloatRoundStyleE2EEES1K_S1N_JEEENS4_5SM1004TMEM4LOAD26SM100_TMEM_LOAD_32dp32b16xENS4_13SM90_TMA_LOADENS12_INS13_ILi1ELi4ELi3EEES16_NST_INS5_IJS17_SG_EEENS5_IJSG_SC_EEEEEEENS4_39AutoVectorizingCopyWithAssumedAlignmentILi128EEENS4_14SM90_TMA_STOREES23_S25_S25_EEEvvEEEEvNT_6ParamsE) ;  /* 0xffffff8402747950 */ /* 0x000fea0003c3ffff */
        .weak           $__internal_1_$__cuda_sm10x_tcgen05_guardrail_trap_phase_invalid_during_alloc
        .type           $__internal_1_$__cuda_sm10x_tcgen05_guardrail_trap_phase_invalid_during_alloc,@function
        .size           $__internal_1_$__cuda_sm10x_tcgen05_guardrail_trap_phase_invalid_during_alloc,($__internal_2_$__cuda_sm10x_tcgen05_guardrail_trap_unallocated_columns_being_dealloced - $__internal_1_$__cuda_sm10x_tcgen05_guardrail_trap_phase_invalid_during_alloc)
$__internal_1_$__cuda_sm10x_tcgen05_guardrail_trap_phase_invalid_during_alloc:
[----:B------:R-:W-:Y:S05]  /*7a30*/  BPT.TRAP 0x1 ;  /* 0x000000040000795c */ /* 0x000fea0000300000 */
[----:B------:R-:W-:-:S04]  /*7a40*/  MOV R3, 0x0 ;  /* 0x0000000000037802 */ /* 0x000fc80000000f00 */
[----:B------:R-:W-:Y:S05]  /*7a50*/  RET.REL.NODEC R2 `(_ZN7cutlass13device_kernelINS_4gemm6kernel13GemmUniversalIN4cute5tupleIJiiiiEEENS1_10collective13CollectiveMmaINS1_35MainloopSm100TmaUmmaWarpSpecializedILi12ELi2ELi4ENS5_IJNS4_1CILi2EEENSA_ILi1EEESC_EEEEENS5_IJNSA_ILi256EEENSA_ILi16EEENSA_ILi64EEEEEENS_10bfloat16_tENS5_IJlSC_lEEESJ_SK_NS4_8TiledMMAINS4_8MMA_AtomIJNS4_26SM100_MMA_F16BF16_2x1SM_SSISJ_SJ_fLi256ELi16ELNS4_4UMMA5MajorE0ELSP_0ELNSO_7ScaleInE0ELSQ_0EEEEEENS4_6LayoutINS5_IJSC_SC_SC_EEENS5_IJNSA_ILi0EEESV_SV_EEEEENS5_IJNS4_10UnderscoreESY_SY_EEEEENS4_18SM100_TMA_2SM_LOADENS4_14ComposedLayoutINS4_7SwizzleILi3ELi4ELi3EEENS4_18smem_ptr_flag_bitsILi16EEENST_INS5_IJNSA_ILi8EEESH_EEENS5_IJSH_SC_EEEEEEEvNS4_8identityES11_S1B_vS1C_EENS_8epilogue10collective18CollectiveEpilogueINS1E_23Sm100TmaWarpSpecializedILi2ELi1ELi16ELb1ELb0EEEJNS5_IJNSA_ILi128EEESG_SH_EEENS5_IJNST_IS1J_SC_EENST_ISG_SC_EEEEESJ_SK_SJ_SK_NS1E_6fusion15FusionCallbacksIS1I_NS1O_17LinearCombinationISJ_fSJ_fLNS_15FloatRoundStyleE2EEES1K_S1N_JEEENS4_5SM1004TMEM4LOAD26SM100_TMEM_LOAD_32dp32b16xENS4_13SM90_TMA_LOADENS12_INS13_ILi1ELi4ELi3EEES16_NST_INS5_IJS17_SG_EEENS5_IJSG_SC_EEEEEEENS4_39AutoVectorizingCopyWithAssumedAlignmentILi128EEENS4_14SM90_TMA_STOREES23_S25_S25_EEEvvEEEEvNT_6ParamsE) ;  /* 0xffffff8402687950 */ /* 0x000fea0003c3ffff */
        .weak           $__internal_2_$__cuda_sm10x_tcgen05_guardrail_trap_unallocated_columns_being_dealloced
        .type           $__internal_2_$__cuda_sm10x_tcgen05_guardrail_trap_unallocated_columns_being_dealloced,@function
        .size           $__internal_2_$__cuda_sm10x_tcgen05_guardrail_trap_unallocated_columns_being_dealloced,(.L_x_183 - $__internal_2_$__cuda_sm10x_tcgen05_guardrail_trap_unallocated_columns_being_dealloced)
$__internal_2_$__cuda_sm10x_tcgen05_guardrail_trap_unallocated_columns_being_dealloced:
[----:B------:R-:W-:Y:S05]  /*7a60*/  BPT.TRAP 0x1 ;  /* 0x000000040000795c */ /* 0x000fea0000300000 */
[----:B------:R-:W-:-:S04]  /*7a70*/  HFMA2 R3, -RZ, RZ, 0, 0 ;  /* 0x00000000ff037431 */ /* 0x000fc800000001ff */
[----:B------:R-:W-:Y:S05]  /*7a80*/  RET.REL.NODEC R2 `(_ZN7cutlass13device_kernelINS_4gemm6kernel13GemmUniversalIN4cute5tupleIJiiiiEEENS1_10collective13CollectiveMmaINS1_35MainloopSm100TmaUmmaWarpSpecializedILi12ELi2ELi4ENS5_IJNS4_1CILi2EEENSA_ILi1EEESC_EEEEENS5_IJNSA_ILi256EEENSA_ILi16EEENSA_ILi64EEEEEENS_10bfloat16_tENS5_IJlSC_lEEESJ_SK_NS4_8TiledMMAINS4_8MMA_AtomIJNS4_26SM100_MMA_F16BF16_2x1SM_SSISJ_SJ_fLi256ELi16ELNS4_4UMMA5MajorE0ELSP_0ELNSO_7ScaleInE0ELSQ_0EEEEEENS4_6LayoutINS5_IJSC_SC_SC_EEENS5_IJNSA_ILi0EEESV_SV_EEEEENS5_IJNS4_10UnderscoreESY_SY_EEEEENS4_18SM100_TMA_2SM_LOADENS4_14ComposedLayoutINS4_7SwizzleILi3ELi4ELi3EEENS4_18smem_ptr_flag_bitsILi16EEENST_INS5_IJNSA_ILi8EEESH_EEENS5_IJSH_SC_EEEEEEEvNS4_8identityES11_S1B_vS1C_EENS_8epilogue10collective18CollectiveEpilogueINS1E_23Sm100TmaWarpSpecializedILi2ELi1ELi16ELb1ELb0EEEJNS5_IJNSA_ILi128EEESG_SH_EEENS5_IJNST_IS1J_SC_EENST_ISG_SC_EEEEESJ_SK_SJ_SK_NS1E_6fusion15FusionCallbacksIS1I_NS1O_17LinearCombinationISJ_fSJ_fLNS_15FloatRoundStyleE2EEES1K_S1N_JEEENS4_5SM1004TMEM4LOAD26SM100_TMEM_LOAD_32dp32b16xENS4_13SM90_TMA_LOADENS12_INS13_ILi1ELi4ELi3EEES16_NST_INS5_IJS17_SG_EEENS5_IJSG_SC_EEEEEEENS4_39AutoVectorizingCopyWithAssumedAlignmentILi128EEENS4_14SM90_TMA_STOREES23_S25_S25_EEEvvEEEEvNT_6ParamsE) ;  /* 0xffffff84025c7950 */ /* 0x000fea0003c3ffff */
.L_x_182:
[----:B------:R-:W-:-:S00]  /*7a90*/  BRA `(.L_x_182) ;  /* 0xfffffffc00fc7947 */ /* 0x000fc0000383ffff */
[----:B------:R-:W-:-:S00]  /*7aa0*/  NOP ;  /* 0x0000000000007918 */ /* 0x000fc00000000000 */
        /* <DEDUP_REMOVED lines=13> */
.L_x_183:


//--------------------- .nv.global.init           --------------------------
	.section	.nv.global.init,"aw",@progbits
.nv.global.init:
	.type		$str$27,@object
	.size		$str$27,($str$28 - $str$27)
$str$27:
        /*0000*/ 	.byte	0x28, 0x61, 0x64, 0x64, 0x72, 0x65, 0x73, 0x73, 0x20, 0x26, 0x20, 0x6d, 0x61, 0x73, 0x6b, 0x29
        /*0010*/ 	.byte	0x20, 0x3d, 0x3d, 0x20, 0x30, 0x00
	.type		$str$28,@object
	.size		$str$28,($str$26 - $str$28)
$str$28:
        /*0016*/ 	.byte	0x2f, 0x74, 0x6d, 0x70, 0x2f, 0x63, 0x75, 0x74, 0x6c, 0x61, 0x73, 0x73, 0x5f, 0x73, 0x77, 0x65
        /*0026*/ 	.byte	0x65, 0x70, 0x5f, 0x73, 0x72, 0x63, 0x2f, 0x69, 0x6e, 0x63, 0x6c, 0x75, 0x64, 0x65, 0x2f, 0x63
        /*0036*/ 	.byte	0x75, 0x74, 0x65, 0x2f, 0x70, 0x6f, 0x69, 0x6e, 0x74, 0x65, 0x72, 0x5f, 0x66, 0x6c, 0x61, 0x67
        /*0046*/ 	.byte	0x67, 0x65, 0x64, 0x2e, 0x68, 0x70, 0x70, 0x00
	.type		$str$26,@object
	.size		$str$26,($str$25 - $str$26)
$str$26:
        /*004e*/ 	.byte	0x2f, 0x74, 0x6d, 0x70, 0x2f, 0x63, 0x75, 0x74, 0x6c, 0x61, 0x73, 0x73, 0x5f, 0x73, 0x77, 0x65
        /*005e*/ 	.byte	0x65, 0x70, 0x5f, 0x73, 0x72, 0x63, 0x2f, 0x69, 0x6e, 0x63, 0x6c, 0x75, 0x64, 0x65, 0x2f, 0x63
        /*006e*/ 	.byte	0x75, 0x74, 0x65, 0x2f, 0x61, 0x74, 0x6f, 0x6d, 0x2f, 0x63, 0x6f, 0x70, 0x79, 0x5f, 0x74, 0x72
        /*007e*/ 	.byte	0x61, 0x69, 0x74, 0x73, 0x5f, 0x73, 0x6d, 0x31, 0x30, 0x30, 0x2e, 0x68, 0x70, 0x70, 0x00
	.type		$str$25,@object
	.size		$str$25,(__unnamed_1 - $str$25)
$str$25:
        /*008d*/ 	.byte	0x28, 0x28, 0x75, 0x69, 0x6e, 0x74, 0x33, 0x32, 0x5f, 0x74, 0x28, 0x74, 0x68, 0x72, 0x65, 0x61
        /*009d*/ 	.byte	0x64, 0x49, 0x64, 0x78, 0x2e, 0x78, 0x29, 0x20, 0x2f, 0x20, 0x33, 0x32, 0x29, 0x20, 0x25, 0x20
        /*00ad*/ 	.byte	0x34, 0x29, 0x20, 0x3d, 0x3d, 0x20, 0x28, 0x28, 0x28, 0x74, 0x6d, 0x65, 0x6d, 0x5f, 0x61, 0x64
        /*00bd*/ 	.byte	0x64, 0x72, 0x20, 0x3e, 0x3e, 0x20, 0x31, 0x36, 0x29, 0x20, 0x2f, 0x20, 0x33, 0x32, 0x29, 0x20
        /*00cd*/ 	.byte	0x25, 0x20, 0x34, 0x29, 0x00
	.type		__unnamed_1,@object
	.size		__unnamed_1,(__unnamed_2 - __unnamed_1)
__unnamed_1:
        /*00d2*/ 	.byte	0x61, 0x75, 0x74, 0x6f, 0x20, 0x63, 0x75, 0x74, 0x65, 0x3a, 0x3a, 0x61, 0x73, 0x5f, 0x70, 0x6f
        /* <DEDUP_REMOVED lines=24> */
        /*0262*/ 	.byte	0x32, 0x30, 0x34, 0x38, 0x3e, 0x3e, 0x3e, 0x3e, 0x5d, 0x00
	.type		__unnamed_2,@object
	.size		__unnamed_2,(.L_2 - __unnamed_2)
__unnamed_2:
        /* <DEDUP_REMOVED lines=40> */
        /*04ec*/ 	.byte	0x3a, 0x3a, 0x43, 0x3c, 0x30, 0x3e, 0x3e, 0x3e, 0x3e, 0x5d, 0x00
.L_2:


//--------------------- .nv.shared._ZN7cutlass13device_kernelINS_4gemm6kernel13GemmUniversalIN4cute5tupleIJiiiiEEENS1_10collective13CollectiveMmaINS1_35MainloopSm100TmaUmmaWarpSpecializedILi12ELi2ELi4ENS5_IJNS4_1CILi2EEENSA_ILi1EEESC_EEEEENS5_IJNSA_ILi256EEENSA_ILi16EEENSA_ILi64EEEEEENS_10bfloat16_tENS5_IJlSC_lEEESJ_SK_NS4_8TiledMMAINS4_8MMA_AtomIJNS4_26SM100_MMA_F16BF16_2x1SM_SSISJ_SJ_fLi256ELi16ELNS4_4UMMA5MajorE0ELSP_0ELNSO_7ScaleInE0ELSQ_0EEEEEENS4_6LayoutINS5_IJSC_SC_SC_EEENS5_IJNSA_ILi0EEESV_SV_EEEEENS5_IJNS4_10UnderscoreESY_SY_EEEEENS4_18SM100_TMA_2SM_LOADENS4_14ComposedLayoutINS4_7SwizzleILi3ELi4ELi3EEENS4_18smem_ptr_flag_bitsILi16EEENST_INS5_IJNSA_ILi8EEESH_EEENS5_IJSH_SC_EEEEEEEvNS4_8identityES11_S1B_vS1C_EENS_8epilogue10collective18CollectiveEpilogueINS1E_23Sm100TmaWarpSpecializedILi2ELi1ELi16ELb1ELb0EEEJNS5_IJNSA_ILi128EEESG_SH_EEENS5_IJNST_IS1J_SC_EENST_ISG_SC_EEEEESJ_SK_SJ_SK_NS1E_6fusion15FusionCallbacksIS1I_NS1O_17LinearCombinationISJ_fSJ_fLNS_15FloatRoundStyleE2EEES1K_S1N_JEEENS4_5SM1004TMEM4LOAD26SM100_TMEM_LOAD_32dp32b16xENS4_13SM90_TMA_LOADENS12_INS13_ILi1ELi4ELi3EEES16_NST_INS5_IJS17_SG_EEENS5_IJSG_SC_EEEEEEENS4_39AutoVectorizingCopyWithAssumedAlignmentILi128EEENS4_14SM90_TMA_STOREES23_S25_S25_EEEvvEEEEvNT_6ParamsE --------------------------
	.section	.nv.shared._ZN7cutlass13device_kernelINS_4gemm6kernel13GemmUniversalIN4cute5tupleIJiiiiEEENS1_10collective13CollectiveMmaINS1_35MainloopSm100TmaUmmaWarpSpecializedILi12ELi2ELi4ENS5_IJNS4_1CILi2EEENSA_ILi1EEESC_EEEEENS5_IJNSA_ILi256EEENSA_ILi16EEENSA_ILi64EEEEEENS_10bfloat16_tENS5_IJlSC_lEEESJ_SK_NS4_8TiledMMAINS4_8MMA_AtomIJNS4_26SM100_MMA_F16BF16_2x1SM_SSISJ_SJ_fLi256ELi16ELNS4_4UMMA5MajorE0ELSP_0ELNSO_7ScaleInE0ELSQ_0EEEEEENS4_6LayoutINS5_IJSC_SC_SC_EEENS5_IJNSA_ILi0EEESV_SV_EEEEENS5_IJNS4_10UnderscoreESY_SY_EEEEENS4_18SM100_TMA_2SM_LOADENS4_14ComposedLayoutINS4_7SwizzleILi3ELi4ELi3EEENS4_18smem_ptr_flag_bitsILi16EEENST_INS5_IJNSA_ILi8EEESH_EEENS5_IJSH_SC_EEEEEEEvNS4_8identityES11_S1B_vS1C_EENS_8epilogue10collective18CollectiveEpilogueINS1E_23Sm100TmaWarpSpecializedILi2ELi1ELi16ELb1ELb0EEEJNS5_IJNSA_ILi128EEESG_SH_EEENS5_IJNST_IS1J_SC_EENST_ISG_SC_EEEEESJ_SK_SJ_SK_NS1E_6fusion15FusionCallbacksIS1I_NS1O_17LinearCombinationISJ_fSJ_fLNS_15FloatRoundStyleE2EEES1K_S1N_JEEENS4_5SM1004TMEM4LOAD26SM100_TMEM_LOAD_32dp32b16xENS4_13SM90_TMA_LOADENS12_INS13_ILi1ELi4ELi3EEES16_NST_INS5_IJS17_SG_EEENS5_IJSG_SC_EEEEEEENS4_39AutoVectorizingCopyWithAssumedAlignmentILi128EEENS4_14SM90_TMA_STOREES23_S25_S25_EEEvvEEEEvNT_6ParamsE,"aw",@nobits
	.sectionflags	@""
	.align	16
	.zero		1024


//--------------------- .nv.shared.reserved.0     --------------------------
	.section	.nv.shared.reserved.0,"aw",@nobits
	.weak		__nv_reservedSMEM_offset_0_alias
	.size		__nv_reservedSMEM_offset_0_alias, 0, 64
	.other		__nv_reservedSMEM_offset_0_alias,@"STO_CUDA_RESERVED_SHARED STV_DEFAULT"
__nv_reservedSMEM_offset_0_alias:
	.zero		0
.nv.shared.reserved.0:
	.zero		64
	.weak		__nv_reservedSMEM_tcgen05_partition
	.type		__nv_reservedSMEM_tcgen05_partition,@object
	.size		__nv_reservedSMEM_tcgen05_partition,(.L_0 - __nv_reservedSMEM_tcgen05_partition)
__nv_reservedSMEM_tcgen05_partition:
	.zero		32
.L_0:


//--------------------- .nv.global                --------------------------
	.section	.nv.global,"aw",@nobits
.nv.global:
	.type		_ZN39_INTERNAL_0969e2fb_4_k_cu_a3c74f09_98164cute1_E,@object
	.size		_ZN39_INTERNAL_0969e2fb_4_k_cu_a3c74f09_98164cute1_E,(_ZN39_INTERNAL_0969e2fb_4_k_cu_a3c74f09_98164cuda3std3__45__cpo6cbeginE - _ZN39_INTERNAL_0969e2fb_4_k_cu_a3c74f09_98164cute1_E)
_ZN39_INTERNAL_0969e2fb_4_k_cu_a3c74f09_98164cute1_E:
	.zero		1
	.type		_ZN39_INTERNAL_0969e2fb_4_k_cu_a3c74f09_98164cuda3std3__45__cpo6cbeginE,@object
	.size		_ZN39_INTERNAL_0969e2fb_4_k_cu_a3c74f09_98164cuda3std3__45__cpo6cbeginE,(_ZN39_INTERNAL_0969e2fb_4_k_cu_a3c74f09_98164cuda3std3__48in_placeE - _ZN39_INTERNAL_0969e2fb_4_k_cu_a3c74f09_98164cuda3std3__45__cpo6cbeginE)
_ZN39_INTERNAL_0969e2fb_4_k_cu_a3c74f09_98164cuda3std3__45__cpo6cbeginE:
	.zero		1
	.type		_ZN39_INTERNAL_0969e2fb_4_k_cu_a3c74f09_98164cuda3std3__48in_placeE,@object
	.size		_ZN39_INTERNAL_0969e2fb_4_k_cu_a3c74f09_98164cuda3std3__48in_placeE,(_ZN39_INTERNAL_0969e2fb_4_k_cu_a3c74f09_98164cuda3std6ranges3__45__cpo9iter_moveE - _ZN39_INTERNAL_0969e2fb_4_k_cu_a3c74f09_98164cuda3std3__48in_placeE)
_ZN39_INTERNAL_0969e2fb_4_k_cu_a3c74f09_98164cuda3std3__48in_placeE:
	.zero		1
	.type		_ZN39_INTERNAL_0969e2fb_4_k_cu_a3c74f09_98164cuda3std6ranges3__45__cpo9iter_moveE,@object
	.size		_ZN39_INTERNAL_0969e2fb_4_k_cu_a3c74f09_98164cuda3std6ranges3__45__cpo9iter_moveE,(_ZN39_INTERNAL_0969e2fb_4_k_cu_a3c74f09_98164cuda3std3__45__cpo5beginE - _ZN39_INTERNAL_0969e2fb_4_k_cu_a3c74f09_98164cuda3std6ranges3__45__cpo9iter_moveE)
_ZN39_INTERNAL_0969e2fb_4_k_cu_a3c74f09_98164cuda3std6ranges3__45__cpo9iter_moveE:
	.zero		1
	.type		_ZN39_INTERNAL_0969e2fb_4_k_cu_a3c74f09_98164cuda3std3__45__cpo5beginE,@object
	.size		_ZN39_INTERNAL_0969e2fb_4_k_cu_a3c74f09_98164cuda3std3__45__cpo5beginE,(_ZN39_INTERNAL_0969e2fb_4_k_cu_a3c74f09_98164cuda3std3__441_GLOBAL__N__0969e2fb_4_k_cu_a3c74f09_98166ignoreE - _ZN39_INTERNAL_0969e2fb_4_k_cu_a3c74f09_98164cuda3std3__45__cpo5beginE)
_ZN39_INTERNAL_0969e2fb_4_k_cu_a3c74f09_98164cuda3std3__45__cpo5beginE:
	.zero		1
	.type		_ZN39_INTERNAL_0969e2fb_4_k_cu_a3c74f09_98164cuda3std3__441_GLOBAL__N__0969e2fb_4_k_cu_a3c74f09_98166ignoreE,@object
	.size		_ZN39_INTERNAL_0969e2fb_4_k_cu_a3c74f09_98164cuda3std3__441_GLOBAL__N__0969e2fb_4_k_cu_a3c74f09_98166ignoreE,(_ZN39_INTERNAL_0969e2fb_4_k_cu_a3c74f09_98164cute7productE - _ZN39_INTERNAL_0969e2fb_4_k_cu_a3c74f09_98164cuda3std3__441_GLOBAL__N__0969e2fb_4_k_cu_a3c74f09_98166ignoreE)
_ZN39_INTERNAL_0969e2fb_4_k_cu_a3c74f09_98164cuda3std3__441_GLOBAL__N__0969e2fb_4_k_cu_a3c74f09_98166ignoreE:
	.zero		1
	.type		_ZN39_INTERNAL_0969e2fb_4_k_cu_a3c74f09_98164cute7productE,@object
	.size		_ZN39_INTERNAL_0969e2fb_4_k_cu_a3c74f09_98164cute7productE,(_ZN39_INTERNAL_0969e2fb_4_k_cu_a3c74f09_98164cuda3std3__45__cpo3endE - _ZN39_INTERNAL_0969e2fb_4_k_cu_a3c74f09_98164cute7productE)
_ZN39_INTERNAL_0969e2fb_4_k_cu_a3c74f09_98164cute7productE:
	.zero		1
	.type		_ZN39_INTERNAL_0969e2fb_4_k_cu_a3c74f09_98164cuda3std3__45__cpo3endE,@object
	.size		_ZN39_INTERNAL_0969e2fb_4_k_cu_a3c74f09_98164cuda3std3__45__cpo3endE,(_ZN39_INTERNAL_0969e2fb_4_k_cu_a3c74f09_98164cuda3std3__419piecewise_constructE - _ZN39_INTERNAL_0969e2fb_4_k_cu_a3c74f09_98164cuda3std3__45__cpo3endE)
_ZN39_INTERNAL_0969e2fb_4_k_cu_a3c74f09_98164cuda3std3__45__cpo3endE:
	.zero		1
	.type		_ZN39_INTERNAL_0969e2fb_4_k_cu_a3c74f09_98164cuda3std3__419piecewise_constructE,@object
	.size		_ZN39_INTERNAL_0969e2fb_4_k_cu_a3c74f09_98164cuda3std3__419piecewise_constructE,(_ZN39_INTERNAL_0969e2fb_4_k_cu_a3c74f09_98164cuda3std3__45__cpo4cendE - _ZN39_INTERNAL_0969e2fb_4_k_cu_a3c74f09_98164cuda3std3__419piecewise_constructE)
_ZN39_INTERNAL_0969e2fb_4_k_cu_a3c74f09_98164cuda3std3__419piecewise_constructE:
	.zero		1
	.type		_ZN39_INTERNAL_0969e2fb_4_k_cu_a3c74f09_98164cuda3std3__45__cpo4cendE,@object
	.size		_ZN39_INTERNAL_0969e2fb_4_k_cu_a3c74f09_98164cuda3std3__45__cpo4cendE,(_ZN39_INTERNAL_0969e2fb_4_k_cu_a3c74f09_98164cuda3std6ranges3__45__cpo4swapE - _ZN39_INTERNAL_0969e2fb_4_k_cu_a3c74f09_98164cuda3std3__45__cpo4cendE)
_ZN39_INTERNAL_0969e2fb_4_k_cu_a3c74f09_98164cuda3std3__45__cpo4cendE:
	.zero		1
	.type		_ZN39_INTERNAL_0969e2fb_4_k_cu_a3c74f09_98164cuda3std6ranges3__45__cpo4swapE,@object
	.size		_ZN39_INTERNAL_0969e2fb_4_k_cu_a3c74f09_98164cuda3std6ranges3__45__cpo4swapE,(.L_10 - _ZN39_INTERNAL_0969e2fb_4_k_cu_a3c74f09_98164cuda3std6ranges3__45__cpo4swapE)
_ZN39_INTERNAL_0969e2fb_4_k_cu_a3c74f09_98164cuda3std6ranges3__45__cpo4swapE:
	.zero		1
.L_10:


//--------------------- .nv.constant0._ZN7cutlass13device_kernelINS_4gemm6kernel13GemmUniversalIN4cute5tupleIJiiiiEEENS1_10collective13CollectiveMmaINS1_35MainloopSm100TmaUmmaWarpSpecializedILi12ELi2ELi4ENS5_IJNS4_1CILi2EEENSA_ILi1EEESC_EEEEENS5_IJNSA_ILi256EEENSA_ILi16EEENSA_ILi64EEEEEENS_10bfloat16_tENS5_IJlSC_lEEESJ_SK_NS4_8TiledMMAINS4_8MMA_AtomIJNS4_26SM100_MMA_F16BF16_2x1SM_SSISJ_SJ_fLi256ELi16ELNS4_4UMMA5MajorE0ELSP_0ELNSO_7ScaleInE0ELSQ_0EEEEEENS4_6LayoutINS5_IJSC_SC_SC_EEENS5_IJNSA_ILi0EEESV_SV_EEEEENS5_IJNS4_10UnderscoreESY_SY_EEEEENS4_18SM100_TMA_2SM_LOADENS4_14ComposedLayoutINS4_7SwizzleILi3ELi4ELi3EEENS4_18smem_ptr_flag_bitsILi16EEENST_INS5_IJNSA_ILi8EEESH_EEENS5_IJSH_SC_EEEEEEEvNS4_8identityES11_S1B_vS1C_EENS_8epilogue10collective18CollectiveEpilogueINS1E_23Sm100TmaWarpSpecializedILi2ELi1ELi16ELb1ELb0EEEJNS5_IJNSA_ILi128EEESG_SH_EEENS5_IJNST_IS1J_SC_EENST_ISG_SC_EEEEESJ_SK_SJ_SK_NS1E_6fusion15FusionCallbacksIS1I_NS1O_17LinearCombinationISJ_fSJ_fLNS_15FloatRoundStyleE2EEES1K_S1N_JEEENS4_5SM1004TMEM4LOAD26SM100_TMEM_LOAD_32dp32b16xENS4_13SM90_TMA_LOADENS12_INS13_ILi1ELi4ELi3EEES16_NST_INS5_IJS17_SG_EEENS5_IJSG_SC_EEEEEEENS4_39AutoVectorizingCopyWithAssumedAlignmentILi128EEENS4_14SM90_TMA_STOREES23_S25_S25_EEEvvEEEEvNT_6ParamsE --------------------------
	.section	.nv.constant0._ZN7cutlass13device_kernelINS_4gemm6kernel13GemmUniversalIN4cute5tupleIJiiiiEEENS1_10collective13CollectiveMmaINS1_35MainloopSm100TmaUmmaWarpSpecializedILi12ELi2ELi4ENS5_IJNS4_1CILi2EEENSA_ILi1EEESC_EEEEENS5_IJNSA_ILi256EEENSA_ILi16EEENSA_ILi64EEEEEENS_10bfloat16_tENS5_IJlSC_lEEESJ_SK_NS4_8TiledMMAINS4_8MMA_AtomIJNS4_26SM100_MMA_F16BF16_2x1SM_SSISJ_SJ_fLi256ELi16ELNS4_4UMMA5MajorE0ELSP_0ELNSO_7ScaleInE0ELSQ_0EEEEEENS4_6LayoutINS5_IJSC_SC_SC_EEENS5_IJNSA_ILi0EEESV_SV_EEEEENS5_IJNS4_10UnderscoreESY_SY_EEEEENS4_18SM100_TMA_2SM_LOADENS4_14ComposedLayoutINS4_7SwizzleILi3ELi4ELi3EEENS4_18smem_ptr_flag_bitsILi16EEENST_INS5_IJNSA_ILi8EEESH_EEENS5_IJSH_SC_EEEEEEEvNS4_8identityES11_S1B_vS1C_EENS_8epilogue10collective18CollectiveEpilogueINS1E_23Sm100TmaWarpSpecializedILi2ELi1ELi16ELb1ELb0EEEJNS5_IJNSA_ILi128EEESG_SH_EEENS5_IJNST_IS1J_SC_EENST_ISG_SC_EEEEESJ_SK_SJ_SK_NS1E_6fusion15FusionCallbacksIS1I_NS1O_17LinearCombinationISJ_fSJ_fLNS_15FloatRoundStyleE2EEES1K_S1N_JEEENS4_5SM1004TMEM4LOAD26SM100_TMEM_LOAD_32dp32b16xENS4_13SM90_TMA_LOADENS12_INS13_ILi1ELi4ELi3EEES16_NST_INS5_IJS17_SG_EEENS5_IJSG_SC_EEEEEEENS4_39AutoVectorizingCopyWithAssumedAlignmentILi128EEENS4_14SM90_TMA_STOREES23_S25_S25_EEEvvEEEEvNT_6ParamsE,"a",@progbits
	.sectionflags	@""
	.align	4
.nv.constant0._ZN7cutlass13device_kernelINS_4gemm6kernel13GemmUniversalIN4cute5tupleIJiiiiEEENS1_10collective13CollectiveMmaINS1_35MainloopSm100TmaUmmaWarpSpecializedILi12ELi2ELi4ENS5_IJNS4_1CILi2EEENSA_ILi1EEESC_EEEEENS5_IJNSA_ILi256EEENSA_ILi16EEENSA_ILi64EEEEEENS_10bfloat16_tENS5_IJlSC_lEEESJ_SK_NS4_8TiledMMAINS4_8MMA_AtomIJNS4_26SM100_MMA_F16BF16_2x1SM_SSISJ_SJ_fLi256ELi16ELNS4_4UMMA5MajorE0ELSP_0ELNSO_7ScaleInE0ELSQ_0EEEEEENS4_6LayoutINS5_IJSC_SC_SC_EEENS5_IJNSA_ILi0EEESV_SV_EEEEENS5_IJNS4_10UnderscoreESY_SY_EEEEENS4_18SM100_TMA_2SM_LOADENS4_14ComposedLayoutINS4_7SwizzleILi3ELi4ELi3EEENS4_18smem_ptr_flag_bitsILi16EEENST_INS5_IJNSA_ILi8EEESH_EEENS5_IJSH_SC_EEEEEEEvNS4_8identityES11_S1B_vS1C_EENS_8epilogue10collective18CollectiveEpilogueINS1E_23Sm100TmaWarpSpecializedILi2ELi1ELi16ELb1ELb0EEEJNS5_IJNSA_ILi128EEESG_SH_EEENS5_IJNST_IS1J_SC_EENST_ISG_SC_EEEEESJ_SK_SJ_SK_NS1E_6fusion15FusionCallbacksIS1I_NS1O_17LinearCombinationISJ_fSJ_fLNS_15FloatRoundStyleE2EEES1K_S1N_JEEENS4_5SM1004TMEM4LOAD26SM100_TMEM_LOAD_32dp32b16xENS4_13SM90_TMA_LOADENS12_INS13_ILi1ELi4ELi3EEES16_NST_INS5_IJS17_SG_EEENS5_IJSG_SC_EEEEEEENS4_39AutoVectorizingCopyWithAssumedAlignmentILi128EEENS4_14SM90_TMA_STOREES23_S25_S25_EEEvvEEEEvNT_6ParamsE:
	.zero		2944


//--------------------- SYMBOLS --------------------------

	.type		.nv.reservedSmem.offset0,@object
	.size		.nv.reservedSmem.offset0,0x4
	.type		.nv.reservedSmem.cap,@object
	.size		.nv.reservedSmem.cap,0x4
	.type		__assertfail,@function
